	.target	sm_90a

	.elftype	@"ET_EXEC"


//--------------------- .note.nv.tkinfo           --------------------------
	.section	.note.nv.tkinfo,"",@"SHT_NOTE"
	.sectionflags	@"SHF_NOTE_NV_TKINFO"
	.tkinfo
        /*0018*/ 	.word	0x00000002
        /*0030*/ 	.string	""
        /*0030*/ 	.string	"ptxas"
        /*0030*/ 	.string	"Cuda compilation tools, release 13.0, V13.0.88"
        /*0030*/ 	.string	"Build cuda_13.0.r13.0/compiler.36424714_0"
        /*0030*/ 	.string	"-arch sm_90a -m 64 "



//--------------------- .note.nv.cuinfo           --------------------------
	.section	.note.nv.cuinfo,"",@"SHT_NOTE"
	.sectionflags	@"SHF_NOTE_NV_CUINFO"
        /*0018*/ 	.short	0x0002
        /*001a*/ 	.short	0x005a
        /*001c*/ 	.short	0x0082
	.zero		2


//--------------------- .nv.info                  --------------------------
	.section	.nv.info,"",@"SHT_CUDA_INFO"
	.align	4


	//----- nvinfo : EIATTR_REGCOUNT
	.align		4
        /*0000*/ 	.byte	0x04, 0x2f
        /*0002*/ 	.short	(.L_15 - .L_14)
	.align		4
.L_14:
        /*0004*/ 	.word	index@(_ZN7cutlass13device_kernelINS_4gemm6kernel13GemmUniversalIN4cute5tupleIJiiiiEEENS1_10collective13CollectiveMmaINS1_34MainloopSm90TmaGmmaWarpSpecializedILi5ENS5_IJNS4_1CILi2EEESB_NSA_ILi1EEEEEENS1_32KernelTmaWarpSpecializedPingpongEEENS5_IJNSA_ILi64EEESG_SG_EEENS_6half_tENS5_IJlSC_lEEESI_SJ_NS4_8TiledMMAINS4_8MMA_AtomIJNS4_4SM904GMMA25MMA_64x64x16_F32F16F16_SSILNSN_5MajorE0ELSP_0ELNSN_7ScaleInE1ELSQ_1EEEEEENS4_6LayoutINS5_IJSC_SC_SC_EEENS5_IJNSA_ILi0EEESV_SV_EEEEENS5_IJNS4_10UnderscoreESY_SY_EEEEENS4_23SM90_TMA_LOAD_MULTICASTENS4_14ComposedLayoutINS4_7SwizzleILi3ELi4ELi3EEENS4_18smem_ptr_flag_bitsILi16EEENST_INS5_IJNSA_ILi8EEESG_EEENS5_IJSG_SC_EEEEEEEvNS4_8identityES11_S1B_vS1C_EENS_8epilogue10collective6detail29Sm90TmaWarpSpecializedAdapterINS1F_15DefaultEpilogueISI_SJ_SJ_NS1E_6thread17LinearCombinationISI_Li1EffLNS1J_9ScaleType4KindE0ELNS_15FloatRoundStyleE2ESI_EENS1_15EpilogueDefaultEEEEEvvEEEEvNT_6ParamsE)
        /*0008*/ 	.word	0x000000a8


	//----- nvinfo : EIATTR_FRAME_SIZE
	.align		4
.L_15:
        /*000c*/ 	.byte	0x04, 0x11
        /*000e*/ 	.short	(.L_17 - .L_16)
	.align		4
.L_16:
        /*0010*/ 	.word	index@(_ZN7cutlass13device_kernelINS_4gemm6kernel13GemmUniversalIN4cute5tupleIJiiiiEEENS1_10collective13CollectiveMmaINS1_34MainloopSm90TmaGmmaWarpSpecializedILi5ENS5_IJNS4_1CILi2EEESB_NSA_ILi1EEEEEENS1_32KernelTmaWarpSpecializedPingpongEEENS5_IJNSA_ILi64EEESG_SG_EEENS_6half_tENS5_IJlSC_lEEESI_SJ_NS4_8TiledMMAINS4_8MMA_AtomIJNS4_4SM904GMMA25MMA_64x64x16_F32F16F16_SSILNSN_5MajorE0ELSP_0ELNSN_7ScaleInE1ELSQ_1EEEEEENS4_6LayoutINS5_IJSC_SC_SC_EEENS5_IJNSA_ILi0EEESV_SV_EEEEENS5_IJNS4_10UnderscoreESY_SY_EEEEENS4_23SM90_TMA_LOAD_MULTICASTENS4_14ComposedLayoutINS4_7SwizzleILi3ELi4ELi3EEENS4_18smem_ptr_flag_bitsILi16EEENST_INS5_IJNSA_ILi8EEESG_EEENS5_IJSG_SC_EEEEEEEvNS4_8identityES11_S1B_vS1C_EENS_8epilogue10collective6detail29Sm90TmaWarpSpecializedAdapterINS1F_15DefaultEpilogueISI_SJ_SJ_NS1E_6thread17LinearCombinationISI_Li1EffLNS1J_9ScaleType4KindE0ELNS_15FloatRoundStyleE2ESI_EENS1_15EpilogueDefaultEEEEEvvEEEEvNT_6ParamsE)
        /*0014*/ 	.word	0x00000008


	//----- nvinfo : EIATTR_MIN_STACK_SIZE
	.align		4
.L_17:
        /*0018*/ 	.byte	0x04, 0x12
        /*001a*/ 	.short	(.L_19 - .L_18)
	.align		4
.L_18:
        /*001c*/ 	.word	index@(_ZN7cutlass13device_kernelINS_4gemm6kernel13GemmUniversalIN4cute5tupleIJiiiiEEENS1_10collective13CollectiveMmaINS1_34MainloopSm90TmaGmmaWarpSpecializedILi5ENS5_IJNS4_1CILi2EEESB_NSA_ILi1EEEEEENS1_32KernelTmaWarpSpecializedPingpongEEENS5_IJNSA_ILi64EEESG_SG_EEENS_6half_tENS5_IJlSC_lEEESI_SJ_NS4_8TiledMMAINS4_8MMA_AtomIJNS4_4SM904GMMA25MMA_64x64x16_F32F16F16_SSILNSN_5MajorE0ELSP_0ELNSN_7ScaleInE1ELSQ_1EEEEEENS4_6LayoutINS5_IJSC_SC_SC_EEENS5_IJNSA_ILi0EEESV_SV_EEEEENS5_IJNS4_10UnderscoreESY_SY_EEEEENS4_23SM90_TMA_LOAD_MULTICASTENS4_14ComposedLayoutINS4_7SwizzleILi3ELi4ELi3EEENS4_18smem_ptr_flag_bitsILi16EEENST_INS5_IJNSA_ILi8EEESG_EEENS5_IJSG_SC_EEEEEEEvNS4_8identityES11_S1B_vS1C_EENS_8epilogue10collective6detail29Sm90TmaWarpSpecializedAdapterINS1F_15DefaultEpilogueISI_SJ_SJ_NS1E_6thread17LinearCombinationISI_Li1EffLNS1J_9ScaleType4KindE0ELNS_15FloatRoundStyleE2ESI_EENS1_15EpilogueDefaultEEEEEvvEEEEvNT_6ParamsE)
        /*0020*/ 	.word	0x00000008
.L_19:


//--------------------- .nv.compat                --------------------------
	.section	.nv.compat,"",@"SHT_CUDA_COMPAT_INFO"
	.align	4
        /*0000*/ 	.byte	0x02, 0x09, 0x01, 0x00, 0x02, 0x02, 0x04, 0x00, 0x02, 0x05, 0x05, 0x00, 0x03, 0x07, 0x01, 0x01
        /*0010*/ 	.byte	0x02, 0x03, 0x01, 0x00, 0x02, 0x06, 0x01, 0x00, 0x04, 0x0b, 0x08, 0x00, 0x00, 0x00, 0x00, 0x00
        /*0020*/ 	.byte	0x00, 0x00, 0x00, 0x00


//--------------------- .nv.info._ZN7cutlass13device_kernelINS_4gemm6kernel13GemmUniversalIN4cute5tupleIJiiiiEEENS1_10collective13CollectiveMmaINS1_34MainloopSm90TmaGmmaWarpSpecializedILi5ENS5_IJNS4_1CILi2EEESB_NSA_ILi1EEEEEENS1_32KernelTmaWarpSpecializedPingpongEEENS5_IJNSA_ILi64EEESG_SG_EEENS_6half_tENS5_IJlSC_lEEESI_SJ_NS4_8TiledMMAINS4_8MMA_AtomIJNS4_4SM904GMMA25MMA_64x64x16_F32F16F16_SSILNSN_5MajorE0ELSP_0ELNSN_7ScaleInE1ELSQ_1EEEEEENS4_6LayoutINS5_IJSC_SC_SC_EEENS5_IJNSA_ILi0EEESV_SV_EEEEENS5_IJNS4_10UnderscoreESY_SY_EEEEENS4_23SM90_TMA_LOAD_MULTICASTENS4_14ComposedLayoutINS4_7SwizzleILi3ELi4ELi3EEENS4_18smem_ptr_flag_bitsILi16EEENST_INS5_IJNSA_ILi8EEESG_EEENS5_IJSG_SC_EEEEEEEvNS4_8identityES11_S1B_vS1C_EENS_8epilogue10collective6detail29Sm90TmaWarpSpecializedAdapterINS1F_15DefaultEpilogueISI_SJ_SJ_NS1E_6thread17LinearCombinationISI_Li1EffLNS1J_9ScaleType4KindE0ELNS_15FloatRoundStyleE2ESI_EENS1_15EpilogueDefaultEEEEEvvEEEEvNT_6ParamsE --------------------------
	.section	.nv.info._ZN7cutlass13device_kernelINS_4gemm6kernel13GemmUniversalIN4cute5tupleIJiiiiEEENS1_10collective13CollectiveMmaINS1_34MainloopSm90TmaGmmaWarpSpecializedILi5ENS5_IJNS4_1CILi2EEESB_NSA_ILi1EEEEEENS1_32KernelTmaWarpSpecializedPingpongEEENS5_IJNSA_ILi64EEESG_SG_EEENS_6half_tENS5_IJlSC_lEEESI_SJ_NS4_8TiledMMAINS4_8MMA_AtomIJNS4_4SM904GMMA25MMA_64x64x16_F32F16F16_SSILNSN_5MajorE0ELSP_0ELNSN_7ScaleInE1ELSQ_1EEEEEENS4_6LayoutINS5_IJSC_SC_SC_EEENS5_IJNSA_ILi0EEESV_SV_EEEEENS5_IJNS4_10UnderscoreESY_SY_EEEEENS4_23SM90_TMA_LOAD_MULTICASTENS4_14ComposedLayoutINS4_7SwizzleILi3ELi4ELi3EEENS4_18smem_ptr_flag_bitsILi16EEENST_INS5_IJNSA_ILi8EEESG_EEENS5_IJSG_SC_EEEEEEEvNS4_8identityES11_S1B_vS1C_EENS_8epilogue10collective6detail29Sm90TmaWarpSpecializedAdapterINS1F_15DefaultEpilogueISI_SJ_SJ_NS1E_6thread17LinearCombinationISI_Li1EffLNS1J_9ScaleType4KindE0ELNS_15FloatRoundStyleE2ESI_EENS1_15EpilogueDefaultEEEEEvvEEEEvNT_6ParamsE,"",@"SHT_CUDA_INFO"
	.sectionflags	@""
	.align	4


	//----- nvinfo : EIATTR_CUDA_API_VERSION
	.align		4
        /*0000*/ 	.byte	0x04, 0x37
        /*0002*/ 	.short	(.L_21 - .L_20)
.L_20:
        /*0004*/ 	.word	0x00000082


	//----- nvinfo : EIATTR_KPARAM_INFO
	.align		4
.L_21:
        /*0008*/ 	.byte	0x04, 0x17
        /*000a*/ 	.short	(.L_23 - .L_22)
.L_22:
        /*000c*/ 	.word	0x00000000
        /*0010*/ 	.short	0x0000
        /*0012*/ 	.short	0x0070
        /*0014*/ 	.byte	0x00, 0xf0, 0x01, 0x10


	//----- nvinfo : EIATTR_SPARSE_MMA_MASK
	.align		4
.L_23:
        /*0018*/ 	.byte	0x03, 0x50
        /*001a*/ 	.short	0x0000


	//----- nvinfo : EIATTR_MAXREG_COUNT
	.align		4
        /*001c*/ 	.byte	0x03, 0x1b
        /*001e*/ 	.short	0x00a8


	//----- nvinfo : EIATTR_NUM_BARRIERS
	.align		4
        /*0020*/ 	.byte	0x02, 0x4c
        /*0022*/ 	.byte	0x01
	.zero		1


	//----- nvinfo : EIATTR_EXTERNS
	.align		4
        /*0024*/ 	.byte	0x04, 0x0f
        /*0026*/ 	.short	(.L_25 - .L_24)


	//   ....[0]....
	.align		4
.L_24:
        /*0028*/ 	.word	index@(__assertfail)


	//----- nvinfo : EIATTR_ANNOTATIONS
	.align		4
.L_25:
        /*002c*/ 	.byte	0x04, 0x55
        /*002e*/ 	.short	(.L_27 - .L_26)


	//   ....[0]....
.L_26:
        /*0030*/ 	.word	0x00000001
        /*0034*/ 	.byte	0xd0, 0x0d, 0x00, 0x00, 0x01, 0x00, 0x00, 0x00, 0xc0, 0x45, 0x00, 0x00, 0x01, 0x00, 0x00, 0x00
        /*0044*/ 	.byte	0x40, 0x53, 0x00, 0x00


	//----- nvinfo : EIATTR_MERCURY_ISA_VERSION
	.align		4
.L_27:
        /*0048*/ 	.byte	0x03, 0x5f
        /*004a*/ 	.short	0x0101


	//----- nvinfo : EIATTR_INT_WARP_WIDE_INSTR_OFFSETS
	.align		4
        /*004c*/ 	.byte	0x04, 0x31
        /*004e*/ 	.short	(.L_29 - .L_28)


	//   ....[0]....
.L_28:
        /*0050*/ 	.word	0x00000550


	//   ....[1]....
        /*0054*/ 	.word	0x00000580


	//   ....[2]....
        /*0058*/ 	.word	0x000005c0


	//   ....[3]....
        /*005c*/ 	.word	0x000006f0


	//   ....[4]....
        /*0060*/ 	.word	0x00000700


	//   ....[5]....
        /*0064*/ 	.word	0x00000710


	//   ....[6]....
        /*0068*/ 	.word	0x000007b0


	//   ....[7]....
        /*006c*/ 	.word	0x000007f0


	//   ....[8]....
        /*0070*/ 	.word	0x00002040


	//----- nvinfo : EIATTR_COOP_GROUP_MASK_REGIDS
	.align		4
.L_29:
        /*0074*/ 	.byte	0x04, 0x29
        /*0076*/ 	.short	(.L_31 - .L_30)


	//   ....[0]....
.L_30:
        /*0078*/ 	.word	0xffffffff


	//   ....[1]....
        /*007c*/ 	.word	0xffffffff


	//   ....[2]....
        /*0080*/ 	.word	0xffffffff


	//   ....[3]....
        /*0084*/ 	.word	0xffffffff


	//   ....[4]....
        /*0088*/ 	.word	0xffffffff


	//   ....[5]....
        /*008c*/ 	.word	0xffffffff


	//   ....[6]....
        /*0090*/ 	.word	0xffffffff


	//----- nvinfo : EIATTR_COOP_GROUP_INSTR_OFFSETS
	.align		4
.L_31:
        /*0094*/ 	.byte	0x04, 0x28
        /*0096*/ 	.short	(.L_33 - .L_32)


	//   ....[0]....
.L_32:
        /*0098*/ 	.word	0x00000070


	//   ....[1]....
        /*009c*/ 	.word	0x00000080


	//   ....[2]....
        /*00a0*/ 	.word	0x00000140


	//   ....[3]....
        /*00a4*/ 	.word	0x00000310


	//   ....[4]....
        /*00a8*/ 	.word	0x00000350


	//   ....[5]....
        /*00ac*/ 	.word	0x00000730


	//   ....[6]....
        /*00b0*/ 	.word	0x00000970


	//----- nvinfo : EIATTR_REG_RECONFIG
	.align		4
.L_33:
        /*00b4*/ 	.byte	0x01, 0x54
	.zero		2


	//----- nvinfo : EIATTR_SYSCALL_OFFSETS
	.align		4
        /*00b8*/ 	.byte	0x04, 0x46
        /*00ba*/ 	.short	(.L_35 - .L_34)


	//   ....[0]....
.L_34:
        /*00bc*/ 	.word	0x00001880


	//----- nvinfo : EIATTR_MBARRIER_INSTR_OFFSETS
	.align		4
.L_35:
        /*00c0*/ 	.byte	0x04, 0x39
        /*00c2*/ 	.short	(.L_37 - .L_36)


	//   ....[0]....
.L_36:
        /*00c4*/ 	.word	0x00000260
        /*00c8*/ 	.word	0x000000ff
        /*00cc*/ 	.word	0x00000000
        /*00d0*/ 	.short	0x0100
        /*00d2*/ 	.byte	0x08
	.zero		1


	//   ....[1]....
        /*00d4*/ 	.word	0x00000270
        /*00d8*/ 	.word	0x000000ff
        /*00dc*/ 	.word	0x00000028
        /*00e0*/ 	.short	0x0100
        /*00e2*/ 	.byte	0x08
	.zero		1


	//   ....[2]....
        /*00e4*/ 	.word	0x00000280
        /*00e8*/ 	.word	0x000000ff
        /*00ec*/ 	.word	0x00000008
        /*00f0*/ 	.short	0x0100
        /*00f2*/ 	.byte	0x08
	.zero		1


	//   ....[3]....
        /*00f4*/ 	.word	0x00000290
        /*00f8*/ 	.word	0x000000ff
        /*00fc*/ 	.word	0x00000030
        /*0100*/ 	.short	0x0100
        /*0102*/ 	.byte	0x08
	.zero		1


	//   ....[4]....
        /*0104*/ 	.word	0x000002a0
        /*0108*/ 	.word	0x000000ff
        /*010c*/ 	.word	0x00000010
        /*0110*/ 	.short	0x0100
        /*0112*/ 	.byte	0x08
	.zero		1


	//   ....[5]....
        /*0114*/ 	.word	0x000002b0
        /*0118*/ 	.word	0x000000ff
        /*011c*/ 	.word	0x00000038
        /*0120*/ 	.short	0x0100
        /*0122*/ 	.byte	0x08
	.zero		1


	//   ....[6]....
        /*0124*/ 	.word	0x000002c0
        /*0128*/ 	.word	0x000000ff
        /*012c*/ 	.word	0x00000018
        /*0130*/ 	.short	0x0100
        /*0132*/ 	.byte	0x08
	.zero		1


	//   ....[7]....
        /*0134*/ 	.word	0x000002d0
        /*0138*/ 	.word	0x000000ff
        /*013c*/ 	.word	0x00000040
        /*0140*/ 	.short	0x0100
        /*0142*/ 	.byte	0x08
	.zero		1


	//   ....[8]....
        /*0144*/ 	.word	0x000002e0
        /*0148*/ 	.word	0x000000ff
        /*014c*/ 	.word	0x00000020
        /*0150*/ 	.short	0x0100
        /*0152*/ 	.byte	0x08
	.zero		1


	//   ....[9]....
        /*0154*/ 	.word	0x000002f0
        /*0158*/ 	.word	0x000000ff
        /*015c*/ 	.word	0x00000048
        /*0160*/ 	.short	0x0100
        /*0162*/ 	.byte	0x08
	.zero		1


	//   ....[10]....
        /*0164*/ 	.word	0x00000820
        /*0168*/ 	.word	0x000000ff
        /*016c*/ 	.word	0x00000080
        /*0170*/ 	.short	0x0100
        /*0172*/ 	.byte	0x08
	.zero		1


	//   ....[11]....
        /*0174*/ 	.word	0x000008b0
        /*0178*/ 	.word	0x000000ff
        /*017c*/ 	.word	0x00000088
        /*0180*/ 	.short	0x0100
        /*0182*/ 	.byte	0x08
	.zero		1


	//   ....[12]....
        /*0184*/ 	.word	0x000008f0
        /*0188*/ 	.word	0x000000ff
        /*018c*/ 	.word	0x00000060
        /*0190*/ 	.short	0x0100
        /*0192*/ 	.byte	0x09
	.zero		1


	//   ....[13]....
        /*0194*/ 	.word	0x00000900
        /*0198*/ 	.word	0x000000ff
        /*019c*/ 	.word	0x00000068
        /*01a0*/ 	.short	0x0100
        /*01a2*/ 	.byte	0x09
	.zero		1


	//   ....[14]....
        /*01a4*/ 	.word	0x00000910
        /*01a8*/ 	.word	0x000000ff
        /*01ac*/ 	.word	0x00000070
        /*01b0*/ 	.short	0x0100
        /*01b2*/ 	.byte	0x09
	.zero		1


	//   ....[15]....
        /*01b4*/ 	.word	0x00000920
        /*01b8*/ 	.word	0x000000ff
        /*01bc*/ 	.word	0x00000078
        /*01c0*/ 	.short	0x0100
        /*01c2*/ 	.byte	0x09
	.zero		1


	//   ....[16]....
        /*01c4*/ 	.word	0x00001760
        /*01c8*/ 	.word	0x0000003f
        /*01cc*/ 	.word	0x00000000
        /*01d0*/ 	.short	0x010a
        /*01d2*/ 	.byte	0x2a
	.zero		1


	//   ....[17]....
        /*01d4*/ 	.word	0x00001900
        /*01d8*/ 	.word	0x00000003
        /*01dc*/ 	.word	0x00000000
        /*01e0*/ 	.short	0x010a
        /*01e2*/ 	.byte	0x3f
	.zero		1


	//   ....[18]....
        /*01e4*/ 	.word	0x00001940
        /*01e8*/ 	.word	0x00000003
        /*01ec*/ 	.word	0x00000000
        /*01f0*/ 	.short	0x010a
        /*01f2*/ 	.byte	0x3f
	.zero		1


	//   ....[19]....
        /*01f4*/ 	.word	0x00001c40
        /*01f8*/ 	.word	0x000000ff
        /*01fc*/ 	.word	0x00000000
        /*0200*/ 	.short	0x010a
        /*0202*/ 	.byte	0x04
	.zero		1


	//   ....[20]....
        /*0204*/ 	.word	0x00001c80
        /*0208*/ 	.word	0x000000ff
        /*020c*/ 	.word	0x00000000
        /*0210*/ 	.short	0x010a
        /*0212*/ 	.byte	0x04
	.zero		1


	//   ....[21]....
        /*0214*/ 	.word	0x00001ee0
        /*0218*/ 	.word	0x00000005
        /*021c*/ 	.word	0x00000000
        /*0220*/ 	.short	0x0101
        /*0222*/ 	.byte	0x3f
	.zero		1


	//   ....[22]....
        /*0224*/ 	.word	0x00001fe0
        /*0228*/ 	.word	0x00000040
        /*022c*/ 	.word	0x00000000
        /*0230*/ 	.short	0x0101
        /*0232*/ 	.byte	0x2f
	.zero		1


	//   ....[23]....
        /*0234*/ 	.word	0x000020e0
        /*0238*/ 	.word	0x00000003
        /*023c*/ 	.word	0x00000000
        /*0240*/ 	.short	0x0101
        /*0242*/ 	.byte	0x3f
	.zero		1


	//   ....[24]....
        /*0244*/ 	.word	0x000021a0
        /*0248*/ 	.word	0x0000003f
        /*024c*/ 	.word	0x00000010
        /*0250*/ 	.short	0x010a
        /*0252*/ 	.byte	0x2a
	.zero		1


	//   ....[25]....
        /*0254*/ 	.word	0x000045e0
        /*0258*/ 	.word	0x00000042
        /*025c*/ 	.word	0x00000000
        /*0260*/ 	.short	0x0101
        /*0262*/ 	.byte	0x2f
	.zero		1


	//   ....[26]....
        /*0264*/ 	.word	0x00005050
        /*0268*/ 	.word	0x0000000a
        /*026c*/ 	.word	0x00000028
        /*0270*/ 	.short	0x010a
        /*0272*/ 	.byte	0x3f
	.zero		1


	//   ....[27]....
        /*0274*/ 	.word	0x00005450
        /*0278*/ 	.word	0x00000005
        /*027c*/ 	.word	0x00000088
        /*0280*/ 	.short	0x0101
        /*0282*/ 	.byte	0x3f
	.zero		1


	//   ....[28]....
        /*0284*/ 	.word	0x00005bd0
        /*0288*/ 	.word	0x00000009
        /*028c*/ 	.word	0x00000000
        /*0290*/ 	.short	0x010a
        /*0292*/ 	.byte	0x3f
	.zero		1


	//   ....[29]....
        /*0294*/ 	.word	0x00005c50
        /*0298*/ 	.word	0x00000008
        /*029c*/ 	.word	0x00000000
        /*02a0*/ 	.short	0x010a
        /*02a2*/ 	.byte	0x3f
	.zero		1


	//   ....[30]....
        /*02a4*/ 	.word	0x00005ce0
        /*02a8*/ 	.word	0x00000009
        /*02ac*/ 	.word	0x00000000
        /*02b0*/ 	.short	0x010a
        /*02b2*/ 	.byte	0x3f
	.zero		1


	//   ....[31]....
        /*02b4*/ 	.word	0x00005d70
        /*02b8*/ 	.word	0x00000006
        /*02bc*/ 	.word	0x00000000
        /*02c0*/ 	.short	0x010a
        /*02c2*/ 	.byte	0x3f
	.zero		1


	//   ....[32]....
        /*02c4*/ 	.word	0x00005e00
        /*02c8*/ 	.word	0x00000003
        /*02cc*/ 	.word	0x00000000
        /*02d0*/ 	.short	0x010a
        /*02d2*/ 	.byte	0x3f
	.zero		1


	//   ....[33]....
        /*02d4*/ 	.word	0x00005e60
        /*02d8*/ 	.word	0x00000041
        /*02dc*/ 	.word	0x00000000
        /*02e0*/ 	.short	0x010a
        /*02e2*/ 	.byte	0x3f
	.zero		1


	//   ....[34]....
        /*02e4*/ 	.word	0x00005eb0
        /*02e8*/ 	.word	0x00000003
        /*02ec*/ 	.word	0x00000000
        /*02f0*/ 	.short	0x010a
        /*02f2*/ 	.byte	0x3f
	.zero		1


	//   ....[35]....
        /*02f4*/ 	.word	0x00005f10
        /*02f8*/ 	.word	0x00000005
        /*02fc*/ 	.word	0x00000000
        /*0300*/ 	.short	0x010a
        /*0302*/ 	.byte	0x3f
	.zero		1


	//   ....[36]....
        /*0304*/ 	.word	0x00005f60
        /*0308*/ 	.word	0x00000041
        /*030c*/ 	.word	0x00000010
        /*0310*/ 	.short	0x010a
        /*0312*/ 	.byte	0x3f
	.zero		1


	//   ....[37]....
        /*0314*/ 	.word	0x00006030
        /*0318*/ 	.word	0x0000000a
        /*031c*/ 	.word	0x00000028
        /*0320*/ 	.short	0x010a
        /*0322*/ 	.byte	0x3f
	.zero		1


	//   ....[38]....
        /*0324*/ 	.word	0x00006100
        /*0328*/ 	.word	0x00000009
        /*032c*/ 	.word	0x00000000
        /*0330*/ 	.short	0x010a
        /*0332*/ 	.byte	0x3f
	.zero		1


	//   ....[39]....
        /*0334*/ 	.word	0x00006150
        /*0338*/ 	.word	0x00000008
        /*033c*/ 	.word	0x00000000
        /*0340*/ 	.short	0x010a
        /*0342*/ 	.byte	0x3f
	.zero		1


	//   ....[40]....
        /*0344*/ 	.word	0x000061a0
        /*0348*/ 	.word	0x00000009
        /*034c*/ 	.word	0x00000000
        /*0350*/ 	.short	0x010a
        /*0352*/ 	.byte	0x3f
	.zero		1


	//   ....[41]....
        /*0354*/ 	.word	0x000061f0
        /*0358*/ 	.word	0x00000006
        /*035c*/ 	.word	0x00000000
        /*0360*/ 	.short	0x010a
        /*0362*/ 	.byte	0x3f
	.zero		1


	//----- nvinfo : EIATTR_NUM_MBARRIERS
	.align		4
.L_37:
        /*0364*/ 	.byte	0x03, 0x38
        /*0366*/ 	.short	0x0010


	//----- nvinfo : EIATTR_EXIT_INSTR_OFFSETS
	.align		4
        /*0368*/ 	.byte	0x04, 0x1c
        /*036a*/ 	.short	(.L_39 - .L_38)


	//   ....[0]....
.L_38:
        /*036c*/ 	.word	0x00001410


	//   ....[1]....
        /*0370*/ 	.word	0x00001470


	//   ....[2]....
        /*0374*/ 	.word	0x00004c70


	//   ....[3]....
        /*0378*/ 	.word	0x00004ca0


	//   ....[4]....
        /*037c*/ 	.word	0x00005e50


	//----- nvinfo : EIATTR_MAX_THREADS
	.align		4
.L_39:
        /*0380*/ 	.byte	0x04, 0x05
        /*0382*/ 	.short	(.L_41 - .L_40)
.L_40:
        /*0384*/ 	.word	0x00000180
        /*0388*/ 	.word	0x00000001
        /*038c*/ 	.word	0x00000001


	//----- nvinfo : EIATTR_CRS_STACK_SIZE
	.align		4
.L_41:
        /*0390*/ 	.byte	0x04, 0x1e
        /*0392*/ 	.short	(.L_43 - .L_42)
.L_42:
        /*0394*/ 	.word	0x00000000


	//----- nvinfo : EIATTR_CBANK_PARAM_SIZE
	.align		4
.L_43:
        /*0398*/ 	.byte	0x03, 0x19
        /*039a*/ 	.short	0x0470


	//----- nvinfo : EIATTR_PARAM_CBANK
	.align		4
        /*039c*/ 	.byte	0x04, 0x0a
        /*039e*/ 	.short	(.L_45 - .L_44)
	.align		4
.L_44:
        /*03a0*/ 	.word	index@(.nv.constant0._ZN7cutlass13device_kernelINS_4gemm6kernel13GemmUniversalIN4cute5tupleIJiiiiEEENS1_10collective13CollectiveMmaINS1_34MainloopSm90TmaGmmaWarpSpecializedILi5ENS5_IJNS4_1CILi2EEESB_NSA_ILi1EEEEEENS1_32KernelTmaWarpSpecializedPingpongEEENS5_IJNSA_ILi64EEESG_SG_EEENS_6half_tENS5_IJlSC_lEEESI_SJ_NS4_8TiledMMAINS4_8MMA_AtomIJNS4_4SM904GMMA25MMA_64x64x16_F32F16F16_SSILNSN_5MajorE0ELSP_0ELNSN_7ScaleInE1ELSQ_1EEEEEENS4_6LayoutINS5_IJSC_SC_SC_EEENS5_IJNSA_ILi0EEESV_SV_EEEEENS5_IJNS4_10UnderscoreESY_SY_EEEEENS4_23SM90_TMA_LOAD_MULTICASTENS4_14ComposedLayoutINS4_7SwizzleILi3ELi4ELi3EEENS4_18smem_ptr_flag_bitsILi16EEENST_INS5_IJNSA_ILi8EEESG_EEENS5_IJSG_SC_EEEEEEEvNS4_8identityES11_S1B_vS1C_EENS_8epilogue10collective6detail29Sm90TmaWarpSpecializedAdapterINS1F_15DefaultEpilogueISI_SJ_SJ_NS1E_6thread17LinearCombinationISI_Li1EffLNS1J_9ScaleType4KindE0ELNS_15FloatRoundStyleE2ESI_EENS1_15EpilogueDefaultEEEEEvvEEEEvNT_6ParamsE)
        /*03a4*/ 	.short	0x0210
        /*03a6*/ 	.short	0x0470


	//----- nvinfo : EIATTR_SW_WAR
	.align		4
.L_45:
        /*03a8*/ 	.byte	0x04, 0x36
        /*03aa*/ 	.short	(.L_47 - .L_46)
.L_46:
        /*03ac*/ 	.word	0x00000008
.L_47:


//--------------------- .nv.callgraph             --------------------------
	.section	.nv.callgraph,"",@"SHT_CUDA_CALLGRAPH"
	.align	4
	.sectionentsize	8
	.align		4
        /*0000*/ 	.word	0x00000000
	.align		4
        /*0004*/ 	.word	0xffffffff
	.align		4
        /*0008*/ 	.word	index@(_ZN7cutlass13device_kernelINS_4gemm6kernel13GemmUniversalIN4cute5tupleIJiiiiEEENS1_10collective13CollectiveMmaINS1_34MainloopSm90TmaGmmaWarpSpecializedILi5ENS5_IJNS4_1CILi2EEESB_NSA_ILi1EEEEEENS1_32KernelTmaWarpSpecializedPingpongEEENS5_IJNSA_ILi64EEESG_SG_EEENS_6half_tENS5_IJlSC_lEEESI_SJ_NS4_8TiledMMAINS4_8MMA_AtomIJNS4_4SM904GMMA25MMA_64x64x16_F32F16F16_SSILNSN_5MajorE0ELSP_0ELNSN_7ScaleInE1ELSQ_1EEEEEENS4_6LayoutINS5_IJSC_SC_SC_EEENS5_IJNSA_ILi0EEESV_SV_EEEEENS5_IJNS4_10UnderscoreESY_SY_EEEEENS4_23SM90_TMA_LOAD_MULTICASTENS4_14ComposedLayoutINS4_7SwizzleILi3ELi4ELi3EEENS4_18smem_ptr_flag_bitsILi16EEENST_INS5_IJNSA_ILi8EEESG_EEENS5_IJSG_SC_EEEEEEEvNS4_8identityES11_S1B_vS1C_EENS_8epilogue10collective6detail29Sm90TmaWarpSpecializedAdapterINS1F_15DefaultEpilogueISI_SJ_SJ_NS1E_6thread17LinearCombinationISI_Li1EffLNS1J_9ScaleType4KindE0ELNS_15FloatRoundStyleE2ESI_EENS1_15EpilogueDefaultEEEEEvvEEEEvNT_6ParamsE)
	.align		4
        /*000c*/ 	.word	index@(__assertfail)
	.align		4
        /*0010*/ 	.word	0x00000000
	.align		4
        /*0014*/ 	.word	0xfffffffe
	.align		4
        /*0018*/ 	.word	0x00000000
	.align		4
        /*001c*/ 	.word	0xfffffffd
	.align		4
        /*0020*/ 	.word	0x00000000
	.align		4
        /*0024*/ 	.word	0xfffffffc


//--------------------- .nv.constant4             --------------------------
	.section	.nv.constant4,"a",@progbits
	.align	8
	.align		8
.nv.constant4:
        /*0000*/ 	.dword	__assertfail
	.align		8
        /*0008*/ 	.dword	__unnamed_1
	.align		8
        /*0010*/ 	.dword	_ZN39_INTERNAL_cfeddfa5_4_k_cu_584d0da2_39734cuda3std3__45__cpo5beginE
	.align		8
        /*0018*/ 	.dword	_ZN39_INTERNAL_cfeddfa5_4_k_cu_584d0da2_39734cuda3std3__45__cpo3endE
	.align		8
        /*0020*/ 	.dword	_ZN39_INTERNAL_cfeddfa5_4_k_cu_584d0da2_39734cuda3std3__45__cpo6cbeginE
	.align		8
        /*0028*/ 	.dword	_ZN39_INTERNAL_cfeddfa5_4_k_cu_584d0da2_39734cuda3std3__45__cpo4cendE
	.align		8
        /*0030*/ 	.dword	_ZN39_INTERNAL_cfeddfa5_4_k_cu_584d0da2_39734cuda3std3__441_GLOBAL__N__cfeddfa5_4_k_cu_584d0da2_39736ignoreE
	.align		8
        /*0038*/ 	.dword	_ZN39_INTERNAL_cfeddfa5_4_k_cu_584d0da2_39734cuda3std3__419piecewise_constructE
	.align		8
        /*0040*/ 	.dword	_ZN39_INTERNAL_cfeddfa5_4_k_cu_584d0da2_39734cuda3std3__48in_placeE
	.align		8
        /*0048*/ 	.dword	_ZN39_INTERNAL_cfeddfa5_4_k_cu_584d0da2_39734cuda3std6ranges3__45__cpo4swapE
	.align		8
        /*0050*/ 	.dword	_ZN39_INTERNAL_cfeddfa5_4_k_cu_584d0da2_39734cuda3std6ranges3__45__cpo9iter_moveE
	.align		8
        /*0058*/ 	.dword	_ZN39_INTERNAL_cfeddfa5_4_k_cu_584d0da2_39734cute7productE
	.align		8
        /*0060*/ 	.dword	_ZN39_INTERNAL_cfeddfa5_4_k_cu_584d0da2_39734cute1_E
	.align		8
        /*0068*/ 	.dword	$str$22
	.align		8
        /*0070*/ 	.dword	$str$23


//--------------------- .text._ZN7cutlass13device_kernelINS_4gemm6kernel13GemmUniversalIN4cute5tupleIJiiiiEEENS1_10collective13CollectiveMmaINS1_34MainloopSm90TmaGmmaWarpSpecializedILi5ENS5_IJNS4_1CILi2EEESB_NSA_ILi1EEEEEENS1_32KernelTmaWarpSpecializedPingpongEEENS5_IJNSA_ILi64EEESG_SG_EEENS_6half_tENS5_IJlSC_lEEESI_SJ_NS4_8TiledMMAINS4_8MMA_AtomIJNS4_4SM904GMMA25MMA_64x64x16_F32F16F16_SSILNSN_5MajorE0ELSP_0ELNSN_7ScaleInE1ELSQ_1EEEEEENS4_6LayoutINS5_IJSC_SC_SC_EEENS5_IJNSA_ILi0EEESV_SV_EEEEENS5_IJNS4_10UnderscoreESY_SY_EEEEENS4_23SM90_TMA_LOAD_MULTICASTENS4_14ComposedLayoutINS4_7SwizzleILi3ELi4ELi3EEENS4_18smem_ptr_flag_bitsILi16EEENST_INS5_IJNSA_ILi8EEESG_EEENS5_IJSG_SC_EEEEEEEvNS4_8identityES11_S1B_vS1C_EENS_8epilogue10collective6detail29Sm90TmaWarpSpecializedAdapterINS1F_15DefaultEpilogueISI_SJ_SJ_NS1E_6thread17LinearCombinationISI_Li1EffLNS1J_9ScaleType4KindE0ELNS_15FloatRoundStyleE2ESI_EENS1_15EpilogueDefaultEEEEEvvEEEEvNT_6ParamsE --------------------------
	.section	.text._ZN7cutlass13device_kernelINS_4gemm6kernel13GemmUniversalIN4cute5tupleIJiiiiEEENS1_10collective13CollectiveMmaINS1_34MainloopSm90TmaGmmaWarpSpecializedILi5ENS5_IJNS4_1CILi2EEESB_NSA_ILi1EEEEEENS1_32KernelTmaWarpSpecializedPingpongEEENS5_IJNSA_ILi64EEESG_SG_EEENS_6half_tENS5_IJlSC_lEEESI_SJ_NS4_8TiledMMAINS4_8MMA_AtomIJNS4_4SM904GMMA25MMA_64x64x16_F32F16F16_SSILNSN_5MajorE0ELSP_0ELNSN_7ScaleInE1ELSQ_1EEEEEENS4_6LayoutINS5_IJSC_SC_SC_EEENS5_IJNSA_ILi0EEESV_SV_EEEEENS5_IJNS4_10UnderscoreESY_SY_EEEEENS4_23SM90_TMA_LOAD_MULTICASTENS4_14ComposedLayoutINS4_7SwizzleILi3ELi4ELi3EEENS4_18smem_ptr_flag_bitsILi16EEENST_INS5_IJNSA_ILi8EEESG_EEENS5_IJSG_SC_EEEEEEEvNS4_8identityES11_S1B_vS1C_EENS_8epilogue10collective6detail29Sm90TmaWarpSpecializedAdapterINS1F_15DefaultEpilogueISI_SJ_SJ_NS1E_6thread17LinearCombinationISI_Li1EffLNS1J_9ScaleType4KindE0ELNS_15FloatRoundStyleE2ESI_EENS1_15EpilogueDefaultEEEEEvvEEEEvNT_6ParamsE,"ax",@progbits
	.align	128
.text._ZN7cutlass13device_kernelINS_4gemm6kernel13GemmUniversalIN4cute5tupleIJiiiiEEENS1_10collective13CollectiveMmaINS1_34MainloopSm90TmaGmmaWarpSpecializedILi5ENS5_IJNS4_1CILi2EEESB_NSA_ILi1EEEEEENS1_32KernelTmaWarpSpecializedPingpongEEENS5_IJNSA_ILi64EEESG_SG_EEENS_6half_tENS5_IJlSC_lEEESI_SJ_NS4_8TiledMMAINS4_8MMA_AtomIJNS4_4SM904GMMA25MMA_64x64x16_F32F16F16_SSILNSN_5MajorE0ELSP_0ELNSN_7ScaleInE1ELSQ_1EEEEEENS4_6LayoutINS5_IJSC_SC_SC_EEENS5_IJNSA_ILi0EEESV_SV_EEEEENS5_IJNS4_10UnderscoreESY_SY_EEEEENS4_23SM90_TMA_LOAD_MULTICASTENS4_14ComposedLayoutINS4_7SwizzleILi3ELi4ELi3EEENS4_18smem_ptr_flag_bitsILi16EEENST_INS5_IJNSA_ILi8EEESG_EEENS5_IJSG_SC_EEEEEEEvNS4_8identityES11_S1B_vS1C_EENS_8epilogue10collective6detail29Sm90TmaWarpSpecializedAdapterINS1F_15DefaultEpilogueISI_SJ_SJ_NS1E_6thread17LinearCombinationISI_Li1EffLNS1J_9ScaleType4KindE0ELNS_15FloatRoundStyleE2ESI_EENS1_15EpilogueDefaultEEEEEvvEEEEvNT_6ParamsE:
        .type           _ZN7cutlass13device_kernelINS_4gemm6kernel13GemmUniversalIN4cute5tupleIJiiiiEEENS1_10collective13CollectiveMmaINS1_34MainloopSm90TmaGmmaWarpSpecializedILi5ENS5_IJNS4_1CILi2EEESB_NSA_ILi1EEEEEENS1_32KernelTmaWarpSpecializedPingpongEEENS5_IJNSA_ILi64EEESG_SG_EEENS_6half_tENS5_IJlSC_lEEESI_SJ_NS4_8TiledMMAINS4_8MMA_AtomIJNS4_4SM904GMMA25MMA_64x64x16_F32F16F16_SSILNSN_5MajorE0ELSP_0ELNSN_7ScaleInE1ELSQ_1EEEEEENS4_6LayoutINS5_IJSC_SC_SC_EEENS5_IJNSA_ILi0EEESV_SV_EEEEENS5_IJNS4_10UnderscoreESY_SY_EEEEENS4_23SM90_TMA_LOAD_MULTICASTENS4_14ComposedLayoutINS4_7SwizzleILi3ELi4ELi3EEENS4_18smem_ptr_flag_bitsILi16EEENST_INS5_IJNSA_ILi8EEESG_EEENS5_IJSG_SC_EEEEEEEvNS4_8identityES11_S1B_vS1C_EENS_8epilogue10collective6detail29Sm90TmaWarpSpecializedAdapterINS1F_15DefaultEpilogueISI_SJ_SJ_NS1E_6thread17LinearCombinationISI_Li1EffLNS1J_9ScaleType4KindE0ELNS_15FloatRoundStyleE2ESI_EENS1_15EpilogueDefaultEEEEEvvEEEEvNT_6ParamsE,@function
        .size           _ZN7cutlass13device_kernelINS_4gemm6kernel13GemmUniversalIN4cute5tupleIJiiiiEEENS1_10collective13CollectiveMmaINS1_34MainloopSm90TmaGmmaWarpSpecializedILi5ENS5_IJNS4_1CILi2EEESB_NSA_ILi1EEEEEENS1_32KernelTmaWarpSpecializedPingpongEEENS5_IJNSA_ILi64EEESG_SG_EEENS_6half_tENS5_IJlSC_lEEESI_SJ_NS4_8TiledMMAINS4_8MMA_AtomIJNS4_4SM904GMMA25MMA_64x64x16_F32F16F16_SSILNSN_5MajorE0ELSP_0ELNSN_7ScaleInE1ELSQ_1EEEEEENS4_6LayoutINS5_IJSC_SC_SC_EEENS5_IJNSA_ILi0EEESV_SV_EEEEENS5_IJNS4_10UnderscoreESY_SY_EEEEENS4_23SM90_TMA_LOAD_MULTICASTENS4_14ComposedLayoutINS4_7SwizzleILi3ELi4ELi3EEENS4_18smem_ptr_flag_bitsILi16EEENST_INS5_IJNSA_ILi8EEESG_EEENS5_IJSG_SC_EEEEEEEvNS4_8identityES11_S1B_vS1C_EENS_8epilogue10collective6detail29Sm90TmaWarpSpecializedAdapterINS1F_15DefaultEpilogueISI_SJ_SJ_NS1E_6thread17LinearCombinationISI_Li1EffLNS1J_9ScaleType4KindE0ELNS_15FloatRoundStyleE2ESI_EENS1_15EpilogueDefaultEEEEEvvEEEEvNT_6ParamsE,(.L_x_139 - _ZN7cutlass13device_kernelINS_4gemm6kernel13GemmUniversalIN4cute5tupleIJiiiiEEENS1_10collective13CollectiveMmaINS1_34MainloopSm90TmaGmmaWarpSpecializedILi5ENS5_IJNS4_1CILi2EEESB_NSA_ILi1EEEEEENS1_32KernelTmaWarpSpecializedPingpongEEENS5_IJNSA_ILi64EEESG_SG_EEENS_6half_tENS5_IJlSC_lEEESI_SJ_NS4_8TiledMMAINS4_8MMA_AtomIJNS4_4SM904GMMA25MMA_64x64x16_F32F16F16_SSILNSN_5MajorE0ELSP_0ELNSN_7ScaleInE1ELSQ_1EEEEEENS4_6LayoutINS5_IJSC_SC_SC_EEENS5_IJNSA_ILi0EEESV_SV_EEEEENS5_IJNS4_10UnderscoreESY_SY_EEEEENS4_23SM90_TMA_LOAD_MULTICASTENS4_14ComposedLayoutINS4_7SwizzleILi3ELi4ELi3EEENS4_18smem_ptr_flag_bitsILi16EEENST_INS5_IJNSA_ILi8EEESG_EEENS5_IJSG_SC_EEEEEEEvNS4_8identityES11_S1B_vS1C_EENS_8epilogue10collective6detail29Sm90TmaWarpSpecializedAdapterINS1F_15DefaultEpilogueISI_SJ_SJ_NS1E_6thread17LinearCombinationISI_Li1EffLNS1J_9ScaleType4KindE0ELNS_15FloatRoundStyleE2ESI_EENS1_15EpilogueDefaultEEEEEvvEEEEvNT_6ParamsE)
        .other          _ZN7cutlass13device_kernelINS_4gemm6kernel13GemmUniversalIN4cute5tupleIJiiiiEEENS1_10collective13CollectiveMmaINS1_34MainloopSm90TmaGmmaWarpSpecializedILi5ENS5_IJNS4_1CILi2EEESB_NSA_ILi1EEEEEENS1_32KernelTmaWarpSpecializedPingpongEEENS5_IJNSA_ILi64EEESG_SG_EEENS_6half_tENS5_IJlSC_lEEESI_SJ_NS4_8TiledMMAINS4_8MMA_AtomIJNS4_4SM904GMMA25MMA_64x64x16_F32F16F16_SSILNSN_5MajorE0ELSP_0ELNSN_7ScaleInE1ELSQ_1EEEEEENS4_6LayoutINS5_IJSC_SC_SC_EEENS5_IJNSA_ILi0EEESV_SV_EEEEENS5_IJNS4_10UnderscoreESY_SY_EEEEENS4_23SM90_TMA_LOAD_MULTICASTENS4_14ComposedLayoutINS4_7SwizzleILi3ELi4ELi3EEENS4_18smem_ptr_flag_bitsILi16EEENST_INS5_IJNSA_ILi8EEESG_EEENS5_IJSG_SC_EEEEEEEvNS4_8identityES11_S1B_vS1C_EENS_8epilogue10collective6detail29Sm90TmaWarpSpecializedAdapterINS1F_15DefaultEpilogueISI_SJ_SJ_NS1E_6thread17LinearCombinationISI_Li1EffLNS1J_9ScaleType4KindE0ELNS_15FloatRoundStyleE2ESI_EENS1_15EpilogueDefaultEEEEEvvEEEEvNT_6ParamsE,@"STO_CUDA_ENTRY STV_DEFAULT"
_ZN7cutlass13device_kernelINS_4gemm6kernel13GemmUniversalIN4cute5tupleIJiiiiEEENS1_10collective13CollectiveMmaINS1_34MainloopSm90TmaGmmaWarpSpecializedILi5ENS5_IJNS4_1CILi2EEESB_NSA_ILi1EEEEEENS1_32KernelTmaWarpSpecializedPingpongEEENS5_IJNSA_ILi64EEESG_SG_EEENS_6half_tENS5_IJlSC_lEEESI_SJ_NS4_8TiledMMAINS4_8MMA_AtomIJNS4_4SM904GMMA25MMA_64x64x16_F32F16F16_SSILNSN_5MajorE0ELSP_0ELNSN_7ScaleInE1ELSQ_1EEEEEENS4_6LayoutINS5_IJSC_SC_SC_EEENS5_IJNSA_ILi0EEESV_SV_EEEEENS5_IJNS4_10UnderscoreESY_SY_EEEEENS4_23SM90_TMA_LOAD_MULTICASTENS4_14ComposedLayoutINS4_7SwizzleILi3ELi4ELi3EEENS4_18smem_ptr_flag_bitsILi16EEENST_INS5_IJNSA_ILi8EEESG_EEENS5_IJSG_SC_EEEEEEEvNS4_8identityES11_S1B_vS1C_EENS_8epilogue10collective6detail29Sm90TmaWarpSpecializedAdapterINS1F_15DefaultEpilogueISI_SJ_SJ_NS1E_6thread17LinearCombinationISI_Li1EffLNS1J_9ScaleType4KindE0ELNS_15FloatRoundStyleE2ESI_EENS1_15EpilogueDefaultEEEEEvvEEEEvNT_6ParamsE:
[----:B------:R-:W0:Y:S02]  /*0000*/  LDC R1, c[0x0][0x28] ;  /* 0x00000a00ff017b82 */ /* 0x000e240000000800 */
[----:B0-----:R-:W-:Y:S01]  /*0010*/  VIADD R1, R1, 0xfffffff8 ;  /* 0xfffffff801017836 */ /* 0x001fe20000000000 */
[----:B------:R-:W0:Y:S01]  /*0020*/  S2R R4, SR_TID.X ;  /* 0x0000000000047919 */ /* 0x000e220000002100 */
[----:B------:R-:W-:Y:S01]  /*0030*/  ELECT P0, URZ, PT ;  /* 0x00000000003f782f */ /* 0x000fe20003800000 */
[----:B------:R-:W-:Y:S01]  /*0040*/  BSSY B0, `(.L_x_0) ;  /* 0x000000f000007945 */ /* 0x000fe20003800000 */
[--C-:B0-----:R-:W-:Y:S02]  /*0050*/  SHF.R.U32.HI R2, RZ, 0x5, R4.reuse ;  /* 0x00000005ff027819 */ /* 0x101fe40000011604 */
[----:B------:R-:W-:-:S03]  /*0060*/  SHF.R.U32.HI R7, RZ, 0x7, R4 ;  /* 0x00000007ff077819 */ /* 0x000fc60000011604 */
[----:B------:R-:W0:Y:S04]  /*0070*/  SHFL.IDX PT, R5, R2, RZ, 0x1f ;  /* 0x00001fff02057589 */ /* 0x000e2800000e0000 */
[----:B------:R1:W2:Y:S01]  /*0080*/  SHFL.IDX PT, R10, R7, RZ, 0x1f ;  /* 0x00001fff070a7589 */ /* 0x0002a200000e0000 */
[----:B0-----:R-:W-:-:S13]  /*0090*/  ISETP.NE.OR P0, PT, R5, RZ, !P0 ;  /* 0x000000ff0500720c */ /* 0x001fda0004705670 */
[----:B-12---:R-:W-:Y:S05]  /*00a0*/  @P0 BRA `(.L_x_1) ;  /* 0x0000000000200947 */ /* 0x006fea0003800000 */
[----:B------:R-:W-:Y:S02]  /*00b0*/  ULDC.64 UR4, c[0x0][0x198] ;  /* 0x0000660000047ab9 */ /* 0x000fe40000000a00 */
[----:B------:R-:W-:Y:S02]  /*00c0*/  UIADD3 UR6, UP0, UR4, 0xf0, URZ ;  /* 0x000000f004067890 */ /* 0x000fe4000ff1e03f */
[----:B------:R-:W-:Y:S02]  /*00d0*/  UIADD3 UR4, UP1, UR4, 0x1f0, URZ ;  /* 0x000001f004047890 */ /* 0x000fe4000ff3e03f */
[----:B------:R-:W-:Y:S02]  /*00e0*/  UIADD3.X UR7, URZ, UR5, URZ, UP0, !UPT ;  /* 0x000000053f077290 */ /* 0x000fe400087fe43f */
[----:B------:R-:W-:-:S07]  /*00f0*/  UIADD3.X UR5, URZ, UR5, URZ, UP1, !UPT ;  /* 0x000000053f057290 */ /* 0x000fce0008ffe43f */
[----:B------:R0:W-:Y:S02]  /*0100*/  UTMACCTL.PF [UR6] ;  /* 0x00000000060079b9 */ /* 0x0001e40008040000 */
[----:B------:R0:W-:Y:S02]  /*0110*/  UTMACCTL.PF [UR4] ;  /* 0x00000000040079b9 */ /* 0x0001e40008040000 */
[----:B0-----:R-:W-:Y:S01]  /*0120*/  NOP ;  /* 0x0000000000007918 */ /* 0x001fe20000000000 */
.L_x_1:
[----:B------:R-:W-:Y:S05]  /*0130*/  BSYNC B0 ;  /* 0x0000000000007941 */ /* 0x000fea0003800000 */
.L_x_0:
[----:B------:R-:W0:Y:S01]  /*0140*/  SHFL.IDX PT, R8, R2, RZ, 0x1f ;  /* 0x00001fff02087589 */ /* 0x000e2200000e0000 */
[----:B------:R-:W-:-:S04]  /*0150*/  SHF.R.S32.HI R3, RZ, 0x1f, R4 ;  /* 0x0000001fff037819 */ /* 0x000fc80000011404 */
[----:B------:R-:W-:Y:S02]  /*0160*/  LEA.HI R3, R3, R4, RZ, 0x7 ;  /* 0x0000000403037211 */ /* 0x000fe400078f38ff */
[----:B0-----:R-:W-:-:S13]  /*0170*/  ISETP.NE.AND P0, PT, R8, RZ, PT ;  /* 0x000000ff0800720c */ /* 0x001fda0003f05270 */
[----:B------:R-:W-:Y:S05]  /*0180*/  @P0 BRA `(.L_x_2) ;  /* 0x0000000000600947 */ /* 0x000fea0003800000 */
[----:B------:R-:W0:Y:S01]  /*0190*/  S2UR UR8, SR_CgaCtaId ;  /* 0x00000000000879c3 */ /* 0x000e220000008800 */
[----:B------:R-:W-:Y:S01]  /*01a0*/  UMOV UR4, 0x400 ;  /* 0x0000040000047882 */ /* 0x000fe20000000000 */
[----:B------:R-:W-:Y:S01]  /*01b0*/  UMOV UR5, 0x1 ;  /* 0x0000000100057882 */ /* 0x000fe20000000000 */
[----:B------:R-:W-:Y:S01]  /*01c0*/  UMOV UR6, 0x3 ;  /* 0x0000000300067882 */ /* 0x000fe20000000000 */
[----:B------:R-:W-:Y:S01]  /*01d0*/  ELECT P0, URZ, PT ;  /* 0x00000000003f782f */ /* 0x000fe20003800000 */
[----:B------:R-:W-:-:S04]  /*01e0*/  UIADD3 UR6, -UR6, 0x100000, URZ ;  /* 0x0010000006067890 */ /* 0x000fc8000fffe13f */
[----:B------:R-:W-:Y:S02]  /*01f0*/  USHF.L.U32 UR7, UR6, 0xb, URZ ;  /* 0x0000000b06077899 */ /* 0x000fe4000800063f */
[----:B------:R-:W-:Y:S02]  /*0200*/  USHF.L.U32 UR6, UR6, 0x1, URZ ;  /* 0x0000000106067899 */ /* 0x000fe4000800063f */
[----:B0-----:R-:W-:Y:S02]  /*0210*/  ULEA UR8, UR8, UR4, 0x18 ;  /* 0x0000000408087291 */ /* 0x001fe4000f8ec03f */
[----:B------:R-:W-:-:S04]  /*0220*/  UIADD3 UR4, -UR5, 0x100000, URZ ;  /* 0x0010000005047890 */ /* 0x000fc8000fffe13f */
[----:B------:R-:W-:Y:S02]  /*0230*/  USHF.L.U32 UR5, UR4, 0xb, URZ ;  /* 0x0000000b04057899 */ /* 0x000fe4000800063f */
[----:B------:R-:W-:Y:S01]  /*0240*/  USHF.L.U32 UR4, UR4, 0x1, URZ ;  /* 0x0000000104047899 */ /* 0x000fe2000800063f */
[----:B------:R-:W0:Y:S11]  /*0250*/  FENCE.VIEW.ASYNC.S ;  /* 0x00000000000073c6 */ /* 0x000e360000000000 */
[----:B0-----:R0:W1:Y:S01]  /*0260*/  SYNCS.EXCH.64 URZ, [UR8], UR4 ;  /* 0x00000004083f75b2 */ /* 0x0010620008000100 */
[----:B------:R0:W2:Y:S01]  /*0270*/  SYNCS.EXCH.64 URZ, [UR8+0x28], UR6 ;  /* 0x00002806083f75b2 */ /* 0x0000a20008000100 */
[----:B------:R0:W3:Y:S01]  /*0280*/  SYNCS.EXCH.64 URZ, [UR8+0x8], UR4 ;  /* 0x00000804083f75b2 */ /* 0x0000e20008000100 */
[----:B------:R0:W4:Y:S01]  /*0290*/  SYNCS.EXCH.64 URZ, [UR8+0x30], UR6 ;  /* 0x00003006083f75b2 */ /* 0x0001220008000100 */
[----:B------:R0:W0:Y:S01]  /*02a0*/  SYNCS.EXCH.64 URZ, [UR8+0x10], UR4 ;  /* 0x00001004083f75b2 */ /* 0x0000220008000100 */
[----:B------:R0:W0:Y:S01]  /*02b0*/  SYNCS.EXCH.64 URZ, [UR8+0x38], UR6 ;  /* 0x00003806083f75b2 */ /* 0x0000220008000100 */
[----:B------:R0:W0:Y:S01]  /*02c0*/  SYNCS.EXCH.64 URZ, [UR8+0x18], UR4 ;  /* 0x00001804083f75b2 */ /* 0x0000220008000100 */
[----:B------:R0:W0:Y:S01]  /*02d0*/  SYNCS.EXCH.64 URZ, [UR8+0x40], UR6 ;  /* 0x00004006083f75b2 */ /* 0x0000220008000100 */
[----:B------:R0:W0:Y:S01]  /*02e0*/  SYNCS.EXCH.64 URZ, [UR8+0x20], UR4 ;  /* 0x00002004083f75b2 */ /* 0x0000220008000100 */
[----:B------:R0:W0:Y:S01]  /*02f0*/  SYNCS.EXCH.64 URZ, [UR8+0x48], UR6 ;  /* 0x00004806083f75b2 */ /* 0x0000220008000100 */
[----:B------:R-:W-:Y:S01]  /*0300*/  NOP ;  /* 0x0000000000007918 */ /* 0x000fe20000000000 */
.L_x_2:
[----:B------:R-:W5:Y:S01]  /*0310*/  SHFL.IDX PT, R13, R2, RZ, 0x1f ;  /* 0x00001fff020d7589 */ /* 0x000f6200000e0000 */
[----:B------:R-:W1:Y:S01]  /*0320*/  S2UR UR12, SR_CTAID.X ;  /* 0x00000000000c79c3 */ /* 0x000e620000002500 */
[----:B------:R-:W-:Y:S02]  /*0330*/  LOP3.LUT R3, R3, 0xffffff80, RZ, 0xc0, !PT ;  /* 0xffffff8003037812 */ /* 0x000fe400078ec0ff */
[----:B------:R-:W-:Y:S01]  /*0340*/  ELECT P0, URZ, PT ;  /* 0x00000000003f782f */ /* 0x000fe20003800000 */
[----:B------:R2:W3:Y:S01]  /*0350*/  SHFL.IDX PT, R12, R2, RZ, 0x1f ;  /* 0x00001fff020c7589 */ /* 0x0004e200000e0000 */
[----:B------:R-:W-:Y:S01]  /*0360*/  ELECT P1, URZ, PT ;  /* 0x00000000003f782f */ /* 0x000fe20003820000 */
[----:B------:R-:W-:Y:S01]  /*0370*/  NOP ;  /* 0x0000000000007918 */ /* 0x000fe20000000000 */
[----:B------:R-:W-:Y:S01]  /*0380*/  IMAD.IADD R3, R4, 0x1, -R3 ;  /* 0x0000000104037824 */ /* 0x000fe200078e0a03 */
[----:B------:R-:W4:Y:S01]  /*0390*/  S2R R6, SR_CTAID.Y ;  /* 0x0000000000067919 */ /* 0x000f220000002600 */
[----:B0-----:R-:W-:Y:S01]  /*03a0*/  ULDC UR4, c[0x0][0x150] ;  /* 0x0000540000047ab9 */ /* 0x001fe20000000800 */
[----:B------:R-:W0:Y:S01]  /*03b0*/  LDC R14, c[0x0][0x144] ;  /* 0x00005100ff0e7b82 */ /* 0x000e220000000800 */
[----:B------:R-:W-:Y:S01]  /*03c0*/  UMOV UR11, 0x80 ;  /* 0x00000080000b7882 */ /* 0x000fe20000000000 */
[----:B------:R-:W-:Y:S01]  /*03d0*/  SHF.R.S32.HI R0, RZ, 0x1f, R3 ;  /* 0x0000001fff007819 */ /* 0x000fe20000011403 */
[----:B------:R-:W-:Y:S01]  /*03e0*/  NOP ;  /* 0x0000000000007918 */ /* 0x000fe20000000000 */
[C---:B------:R-:W-:Y:S01]  /*03f0*/  VIADD R35, R10.reuse, 0xffffffff ;  /* 0xffffffff0a237836 */ /* 0x040fe20000000000 */
[----:B------:R-:W-:Y:S01]  /*0400*/  ISETP.NE.AND P4, PT, R10, RZ, PT ;  /* 0x000000ff0a00720c */ /* 0x000fe20003f85270 */
[----:B------:R-:W-:Y:S01]  /*0410*/  IMAD.MOV.U32 R57, RZ, RZ, 0x1 ;  /* 0x00000001ff397424 */ /* 0x000fe200078e00ff */
[----:B------:R-:W-:Y:S01]  /*0420*/  LEA.HI R9, R0, R3, RZ, 0x3 ;  /* 0x0000000300097211 */ /* 0x000fe200078f18ff */
[----:B------:R-:W0:Y:S01]  /*0430*/  LDC R15, c[0x0][0x140] ;  /* 0x00005000ff0f7b82 */ /* 0x000e220000000800 */
[----:B------:R-:W-:-:S02]  /*0440*/  ISETP.GE.U32.AND P6, PT, R35, 0x2, PT ;  /* 0x000000022300780c */ /* 0x000fc40003fc6070 */
[--C-:B------:R-:W-:Y:S02]  /*0450*/  SHF.R.S32.HI R11, RZ, 0x3, R9.reuse ;  /* 0x00000003ff0b7819 */ /* 0x100fe40000011409 */
[----:B--2---:R-:W-:Y:S02]  /*0460*/  SHF.R.S32.HI R2, RZ, 0x1f, R9 ;  /* 0x0000001fff027819 */ /* 0x004fe40000011409 */
[----:B------:R-:W-:Y:S01]  /*0470*/  SHF.R.S32.HI R9, RZ, 0x1f, R8 ;  /* 0x0000001fff097819 */ /* 0x000fe20000011408 */
[----:B------:R-:W2:Y:S01]  /*0480*/  LDC R25, c[0x0][0x148] ;  /* 0x00005200ff197b82 */ /* 0x000ea20000000800 */
[----:B-----5:R-:W-:Y:S02]  /*0490*/  ISETP.NE.OR P0, PT, R13, RZ, !P0 ;  /* 0x000000ff0d00720c */ /* 0x020fe40004705670 */
[----:B-1----:R-:W-:Y:S02]  /*04a0*/  I2FP.F32.U32 R13, UR12 ;  /* 0x0000000c000d7c45 */ /* 0x002fe40008201000 */
[----:B------:R-:W-:-:S02]  /*04b0*/  LEA.HI R2, R2, R11, RZ, 0x2 ;  /* 0x0000000b02027211 */ /* 0x000fc400078f10ff */
[----:B------:R-:W-:Y:S01]  /*04c0*/  LEA.HI R9, R9, R8, RZ, 0x2 ;  /* 0x0000000809097211 */ /* 0x000fe200078f10ff */
[----:B------:R-:W-:Y:S01]  /*04d0*/  FMUL R13, R13, UR4 ;  /* 0x000000040d0d7c20 */ /* 0x000fe20008400000 */
[----:B---3--:R-:W-:Y:S01]  /*04e0*/  ISETP.NE.OR P1, PT, R12, RZ, !P1 ;  /* 0x000000ff0c00720c */ /* 0x008fe20004f25670 */
[----:B------:R-:W-:Y:S01]  /*04f0*/  ULDC UR4, c[0x0][0x154] ;  /* 0x0000550000047ab9 */ /* 0x000fe20000000800 */
[----:B------:R-:W-:Y:S02]  /*0500*/  LOP3.LUT R12, R2, 0xfffffffc, RZ, 0xc0, !PT ;  /* 0xfffffffc020c7812 */ /* 0x000fe400078ec0ff */
[----:B------:R-:W-:Y:S01]  /*0510*/  LOP3.LUT R9, R9, 0x3ffffffc, RZ, 0xc0, !PT ;  /* 0x3ffffffc09097812 */ /* 0x000fe200078ec0ff */
[----:B------:R-:W1:Y:S01]  /*0520*/  F2I.U32.TRUNC.NTZ R13, R13 ;  /* 0x0000000d000d7305 */ /* 0x000e62000020f000 */
[----:B------:R-:W-:Y:S01]  /*0530*/  SHF.R.S32.HI R2, RZ, 0x1f, R5 ;  /* 0x0000001fff027819 */ /* 0x000fe20000011405 */
[----:B------:R-:W-:Y:S01]  /*0540*/  IMAD.IADD R12, R11, 0x1, -R12 ;  /* 0x000000010b0c7824 */ /* 0x000fe200078e0a0c */
[----:B------:R-:W-:Y:S01]  /*0550*/  VOTEU.ALL UP1, P0 ;  /* 0x00000000003f7886 */ /* 0x000fe20000020000 */
[----:B------:R-:W-:Y:S01]  /*0560*/  IMAD.IADD R9, R8, 0x1, -R9 ;  /* 0x0000000108097824 */ /* 0x000fe200078e0a09 */
[----:B------:R-:W-:Y:S01]  /*0570*/  LEA.HI R2, R2, R5, RZ, 0x2 ;  /* 0x0000000502027211 */ /* 0x000fe200078f10ff */
[----:B------:R-:W-:Y:S01]  /*0580*/  VOTEU.ALL UP0, P0 ;  /* 0x00000000003f7886 */ /* 0x000fe20000000000 */
[----:B----4-:R-:W-:Y:S01]  /*0590*/  I2FP.F32.U32 R8, R6 ;  /* 0x0000000600087245 */ /* 0x010fe20000201000 */
[----:B------:R-:W-:Y:S01]  /*05a0*/  IMAD R9, R9, 0x4, R12 ;  /* 0x0000000409097824 */ /* 0x000fe200078e020c */
[----:B------:R-:W-:Y:S01]  /*05b0*/  LOP3.LUT R2, R2, 0xfffffffc, RZ, 0xc0, !PT ;  /* 0xfffffffc02027812 */ /* 0x000fe200078ec0ff */
[----:B------:R-:W-:Y:S01]  /*05c0*/  VOTEU.ALL UP2, P1 ;  /* 0x00000000003f7886 */ /* 0x000fe20000840000 */
[----:B------:R-:W3:Y:S01]  /*05d0*/  @!UP1 S2UR UR7, SR_CgaCtaId ;  /* 0x00000000000799c3 */ /* 0x000ee20000008800 */
[----:B------:R-:W-:Y:S01]  /*05e0*/  FMUL R8, R8, UR4 ;  /* 0x0000000408087c20 */ /* 0x000fe20008400000 */
[----:B------:R-:W-:Y:S01]  /*05f0*/  IMAD.SHL.U32 R56, R9, 0x4, RZ ;  /* 0x0000000409387824 */ /* 0x000fe200078e00ff */
[----:B------:R-:W-:Y:S01]  /*0600*/  UMOV UR4, 0x20 ;  /* 0x0000002000047882 */ /* 0x000fe20000000000 */
[----:B------:R-:W-:Y:S01]  /*0610*/  IMAD.IADD R5, R5, 0x1, -R2 ;  /* 0x0000000105057824 */ /* 0x000fe200078e0a02 */
[----:B------:R-:W-:Y:S01]  /*0620*/  LEA.HI R2, R9, R9, RZ, 0x1 ;  /* 0x0000000909027211 */ /* 0x000fe200078f08ff */
[----:B-1----:R-:W-:Y:S01]  /*0630*/  IMAD.MOV R13, RZ, RZ, -R13 ;  /* 0x000000ffff0d7224 */ /* 0x002fe200078e0a0d */
[----:B------:R-:W1:Y:S01]  /*0640*/  F2I.U32.TRUNC.NTZ R8, R8 ;  /* 0x0000000800087305 */ /* 0x000e62000020f000 */
[----:B------:R-:W4:Y:S01]  /*0650*/  @!UP2 S2UR UR10, SR_CgaCtaId ;  /* 0x00000000000aa9c3 */ /* 0x000f220000008800 */
[----:B------:R-:W-:Y:S01]  /*0660*/  LOP3.LUT R2, R2, 0xfffffffe, RZ, 0xc0, !PT ;  /* 0xfffffffe02027812 */ /* 0x000fe200078ec0ff */
[----:B0-----:R-:W-:Y:S01]  /*0670*/  IMAD R21, R14, R13, UR12 ;  /* 0x0000000c0e157e24 */ /* 0x001fe2000f8e020d */
[----:B------:R-:W-:Y:S01]  /*0680*/  @!UP1 UMOV UR6, 0x400 ;  /* 0x0000040000069882 */ /* 0x000fe20000000000 */
[----:B------:R-:W-:-:S04]  /*0690*/  @!UP1 UIADD3 UR4, -UR4, 0x100000, URZ ;  /* 0x0010000004049890 */ /* 0x000fc8000fffe13f */
[----:B------:R-:W-:Y:S02]  /*06a0*/  @!UP1 USHF.L.U32 UR5, UR4, 0xb, URZ ;  /* 0x0000000b04059899 */ /* 0x000fe4000800063f */
[----:B------:R-:W-:Y:S01]  /*06b0*/  @!UP1 USHF.L.U32 UR4, UR4, 0x1, URZ ;  /* 0x0000000104049899 */ /* 0x000fe2000800063f */
[C---:B------:R-:W-:Y:S01]  /*06c0*/  LOP3.LUT R56, R9.reuse, 0xc, R56, 0x78, !PT ;  /* 0x0000000c09387812 */ /* 0x040fe200078e7838 */
[----:B------:R-:W-:Y:S01]  /*06d0*/  IMAD.IADD R2, R9, 0x1, -R2 ;  /* 0x0000000109027824 */ /* 0x000fe200078e0a02 */
[----:B------:R-:W-:Y:S01]  /*06e0*/  @!UP2 UMOV UR9, 0x400 ;  /* 0x000004000009a882 */ /* 0x000fe20000000000 */
[----:B------:R-:W-:Y:S01]  /*06f0*/  VOTEU.ALL UP3, P1 ;  /* 0x00000000003f7886 */ /* 0x000fe20000860000 */
[----:B------:R-:W-:Y:S01]  /*0700*/  VOTEU.ALL UP4, P1 ;  /* 0x00000000003f7886 */ /* 0x000fe20000880000 */
[----:B------:R-:W-:Y:S01]  /*0710*/  VOTEU.ALL UP5, P1 ;  /* 0x00000000003f7886 */ /* 0x000fe200008a0000 */
[----:B------:R-:W-:Y:S01]  /*0720*/  ISETP.NE.AND P3, PT, R2, R21, PT ;  /* 0x000000150200720c */ /* 0x000fe20003f65270 */
[----:B------:R0:W0:Y:S01]  /*0730*/  SHFL.IDX PT, R14, R7, RZ, 0x1f ;  /* 0x00001fff070e7589 */ /* 0x00002200000e0000 */
[----:B------:R-:W-:Y:S01]  /*0740*/  ISETP.EQ.U32.AND P2, PT, R15, 0x1, PT ;  /* 0x000000010f00780c */ /* 0x000fe20003f42070 */
[----:B-1----:R-:W-:Y:S01]  /*0750*/  IMAD.MOV R20, RZ, RZ, -R8 ;  /* 0x000000ffff147224 */ /* 0x002fe200078e0a08 */
[----:B---3--:R-:W-:-:S02]  /*0760*/  @!UP1 ULEA UR8, UR7, UR6, 0x18 ;  /* 0x0000000607089291 */ /* 0x008fc4000f8ec03f */
[----:B------:R-:W-:-:S04]  /*0770*/  @!UP2 UIADD3 UR6, -UR11, 0x100000, URZ ;  /* 0x001000000b06a890 */ /* 0x000fc8000fffe13f */
[----:B------:R-:W-:Y:S02]  /*0780*/  @!UP2 USHF.L.U32 UR7, UR6, 0xb, URZ ;  /* 0x0000000b0607a899 */ /* 0x000fe4000800063f */
[----:B------:R-:W-:Y:S01]  /*0790*/  @!UP2 USHF.L.U32 UR6, UR6, 0x1, URZ ;  /* 0x000000010606a899 */ /* 0x000fe2000800063f */
[----:B--2---:R-:W-:Y:S01]  /*07a0*/  IMAD R9, R25, R20, R6 ;  /* 0x0000001419097224 */ /* 0x004fe200078e0206 */
[----:B------:R-:W-:Y:S01]  /*07b0*/  VOTEU.ALL UP1, P0 ;  /* 0x00000000003f7886 */ /* 0x000fe20000020000 */
[----:B------:R-:W-:Y:S01]  /*07c0*/  LOP3.LUT P0, RZ, R3, 0x7, RZ, 0xc0, !PT ;  /* 0x0000000703ff7812 */ /* 0x000fe2000780c0ff */
[----:B----4-:R-:W-:Y:S01]  /*07d0*/  @!UP2 ULEA UR9, UR10, UR9, 0x18 ;  /* 0x000000090a09a291 */ /* 0x010fe2000f8ec03f */
[----:B------:R-:W-:Y:S01]  /*07e0*/  @P3 LEA.HI R2, R56, R56, RZ, 0x1 ;  /* 0x0000003838023211 */ /* 0x000fe200078f08ff */
[----:B------:R-:W-:Y:S01]  /*07f0*/  VOTEU.ALL UP2, P1 ;  /* 0x00000000003f7886 */ /* 0x000fe20000840000 */
[----:B------:R-:W-:Y:S01]  /*0800*/  ISETP.NE.AND P1, PT, R5, 0x3, PT ;  /* 0x000000030500780c */ /* 0x000fe20003f25270 */
[----:B------:R-:W1:Y:S02]  /*0810*/  FENCE.VIEW.ASYNC.S ;  /* 0x00000000000073c6 */ /* 0x000e640000000000 */
[----:B-1----:R1:W2:Y:S01]  /*0820*/  @!UP0 SYNCS.EXCH.64 URZ, [UR8+0x80], UR4 ;  /* 0x00008004083f85b2 */ /* 0x0022a20008000100 */
[----:B------:R-:W-:-:S02]  /*0830*/  @P3 SHF.R.S32.HI R2, RZ, 0x1, R2 ;  /* 0x00000001ff023819 */ /* 0x000fc40000011402 */
[----:B------:R-:W-:Y:S02]  /*0840*/  ISETP.EQ.OR P1, PT, R5, RZ, !P1 ;  /* 0x000000ff0500720c */ /* 0x000fe40004f22670 */
[----:B------:R-:W-:Y:S02]  /*0850*/  @P3 ISETP.NE.AND P5, PT, R2, R9, PT ;  /* 0x000000090200320c */ /* 0x000fe40003fa5270 */
[----:B------:R-:W-:Y:S02]  /*0860*/  ISETP.LT.U32.AND P0, PT, R56, 0x4, !P0 ;  /* 0x000000043800780c */ /* 0x000fe40004701070 */
[----:B------:R-:W-:Y:S02]  /*0870*/  ISETP.EQ.AND P1, PT, R10, RZ, P1 ;  /* 0x000000ff0a00720c */ /* 0x000fe40000f22270 */
[----:B------:R-:W-:Y:S02]  /*0880*/  SEL R2, RZ, 0x1, !P0 ;  /* 0x00000001ff027807 */ /* 0x000fe40004000000 */
[----:B------:R-:W-:-:S02]  /*0890*/  @P3 SEL R57, RZ, 0x1, P5 ;  /* 0x00000001ff393807 */ /* 0x000fc40002800000 */
[----:B------:R-:W-:Y:S01]  /*08a0*/  SEL R16, RZ, 0x1, !P1 ;  /* 0x00000001ff107807 */ /* 0x000fe20004800000 */
[----:B------:R1:W3:Y:S01]  /*08b0*/  @!UP1 SYNCS.EXCH.64 URZ, [UR8+0x88], UR4 ;  /* 0x00008804083f95b2 */ /* 0x0002e20008000100 */
[----:B------:R-:W-:Y:S01]  /*08c0*/  NOP ;  /* 0x0000000000007918 */ /* 0x000fe20000000000 */
[----:B------:R-:W-:Y:S02]  /*08d0*/  LOP3.LUT R57, R57, R2, RZ, 0xc0, !PT ;  /* 0x0000000239397212 */ /* 0x000fe400078ec0ff */
[----:B------:R-:W-:Y:S01]  /*08e0*/  SEL R16, R16, 0x2, P6 ;  /* 0x0000000210107807 */ /* 0x000fe20003000000 */
[----:B------:R1:W4:Y:S01]  /*08f0*/  @!UP2 SYNCS.EXCH.64 URZ, [UR9+0x60], UR6 ;  /* 0x00006006093fa5b2 */ /* 0x0003220008000100 */
[----:B------:R1:W0:Y:S01]  /*0900*/  @!UP3 SYNCS.EXCH.64 URZ, [UR9+0x68], UR6 ;  /* 0x00006806093fb5b2 */ /* 0x0002220008000100 */
[----:B------:R1:W0:Y:S01]  /*0910*/  @!UP4 SYNCS.EXCH.64 URZ, [UR9+0x70], UR6 ;  /* 0x00007006093fc5b2 */ /* 0x0002220008000100 */
[----:B------:R1:W0:Y:S01]  /*0920*/  @!UP5 SYNCS.EXCH.64 URZ, [UR9+0x78], UR6 ;  /* 0x00007806093fd5b2 */ /* 0x0002220008000100 */
[----:B------:R-:W-:Y:S01]  /*0930*/  NOP ;  /* 0x0000000000007918 */ /* 0x000fe20000000000 */
[----:B-12---:R-:W-:Y:S05]  /*0940*/  @!P2 BRA `(.L_x_3) ;  /* 0x000000000008a947 */ /* 0x006fea0003800000 */
[----:B0--34-:R-:W-:Y:S01]  /*0950*/  UCGABAR_ARV ;  /* 0x00000000000079c7 */ /* 0x019fe20008000000 */
[----:B------:R-:W-:Y:S05]  /*0960*/  BRA `(.L_x_4) ;  /* 0x0000000000047947 */ /* 0x000fea0003800000 */
.L_x_3:
[----:B0--34-:R-:W-:Y:S01]  /*0970*/  NOP ;  /* 0x0000000000007918 */ /* 0x019fe20000000000 */
.L_x_4:
[----:B------:R-:W-:Y:S01]  /*0980*/  ULDC.64 UR4, c[0x0][0x598] ;  /* 0x0001660000047ab9 */ /* 0x000fe20000000a00 */
[----:B------:R-:W-:Y:S01]  /*0990*/  ULDC.64 UR36, c[0x0][0x208] ;  /* 0x0000820000247ab9 */ /* 0x000fe20000000a00 */
[----:B------:R-:W-:-:S04]  /*09a0*/  ISETP.NE.U32.AND P0, PT, RZ, UR4, PT ;  /* 0x00000004ff007c0c */ /* 0x000fc8000bf05070 */
[----:B------:R-:W-:-:S13]  /*09b0*/  ISETP.NE.AND.EX P0, PT, RZ, UR5, PT, P0 ;  /* 0x00000005ff007c0c */ /* 0x000fda000bf05300 */
[----:B------:R-:W-:Y:S05]  /*09c0*/  @!P0 BRA `(.L_x_5) ;  /* 0x00000000001c8947 */ /* 0x000fea0003800000 */
[----:B------:R-:W0:Y:S02]  /*09d0*/  LDC.64 R8, c[0x0][0x598] ;  /* 0x00016600ff087b82 */ /* 0x000e240000000a00 */
[----:B0-----:R-:W2:Y:S02]  /*09e0*/  LDG.E.64 R8, desc[UR36][R8.64] ;  /* 0x0000002408087981 */ /* 0x001ea4000c1e1b00 */
[----:B--2---:R-:W-:-:S04]  /*09f0*/  ISETP.NE.U32.AND P0, PT, R8, RZ, PT ;  /* 0x000000ff0800720c */ /* 0x004fc80003f05070 */
[----:B------:R-:W-:-:S13]  /*0a00*/  ISETP.NE.AND.EX P0, PT, R9, RZ, PT, P0 ;  /* 0x000000ff0900720c */ /* 0x000fda0003f05300 */
[----:B------:R-:W-:Y:S05]  /*0a10*/  @!P0 BRA `(.L_x_5) ;  /* 0x0000000000088947 */ /* 0x000fea0003800000 */
[----:B------:R0:W5:Y:S01]  /*0a20*/  LD.E R58, desc[UR36][R8.64] ;  /* 0x00000024083a7980 */ /* 0x000162000c101900 */
[----:B------:R-:W-:Y:S05]  /*0a30*/  BRA `(.L_x_6) ;  /* 0x0000000000247947 */ /* 0x000fea0003800000 */
.L_x_5:
[----:B------:R-:W-:Y:S02]  /*0a40*/  ULDC.64 UR4, c[0x0][0x588] ;  /* 0x0001620000047ab9 */ /* 0x000fe40000000a00 */
[----:B------:R-:W-:-:S04]  /*0a50*/  ISETP.NE.U32.AND P0, PT, RZ, UR4, PT ;  /* 0x00000004ff007c0c */ /* 0x000fc8000bf05070 */
[----:B------:R-:W-:-:S13]  /*0a60*/  ISETP.NE.AND.EX P0, PT, RZ, UR5, PT, P0 ;  /* 0x00000005ff007c0c */ /* 0x000fda000bf05300 */
[----:B------:R-:W-:Y:S05]  /*0a70*/  @!P0 BRA `(.L_x_7) ;  /* 0x00000000000c8947 */ /* 0x000fea0003800000 */
[----:B------:R-:W0:Y:S02]  /*0a80*/  LDC.64 R58, c[0x0][0x588] ;  /* 0x00016200ff3a7b82 */ /* 0x000e240000000a00 */
[----:B0-----:R1:W5:Y:S01]  /*0a90*/  LDG.E R58, desc[UR36][R58.64] ;  /* 0x000000243a3a7981 */ /* 0x001362000c1e1900 */
[----:B------:R-:W-:Y:S05]  /*0aa0*/  BRA `(.L_x_6) ;  /* 0x0000000000087947 */ /* 0x000fea0003800000 */
.L_x_7:
[----:B------:R-:W-:Y:S02]  /*0ab0*/  ULDC UR4, c[0x0][0x580] ;  /* 0x0001600000047ab9 */ /* 0x000fe40000000800 */
[----:B------:R-:W-:-:S07]  /*0ac0*/  IMAD.U32 R58, RZ, RZ, UR4 ;  /* 0x00000004ff3a7e24 */ /* 0x000fce000f8e00ff */
.L_x_6:
[----:B------:R-:W-:Y:S02]  /*0ad0*/  ULDC.64 UR4, c[0x0][0x5a0] ;  /* 0x0001680000047ab9 */ /* 0x000fe40000000a00 */
[----:B------:R-:W-:-:S04]  /*0ae0*/  ISETP.NE.U32.AND P0, PT, RZ, UR4, PT ;  /* 0x00000004ff007c0c */ /* 0x000fc8000bf05070 */
[----:B------:R-:W-:-:S13]  /*0af0*/  ISETP.NE.AND.EX P0, PT, RZ, UR5, PT, P0 ;  /* 0x00000005ff007c0c */ /* 0x000fda000bf05300 */
[----:B------:R-:W-:Y:S05]  /*0b00*/  @!P0 BRA `(.L_x_8) ;  /* 0x00000000001c8947 */ /* 0x000fea0003800000 */
[----:B0-----:R-:W0:Y:S02]  /*0b10*/  LDC.64 R8, c[0x0][0x5a0] ;  /* 0x00016800ff087b82 */ /* 0x001e240000000a00 */
[----:B0-----:R-:W2:Y:S02]  /*0b20*/  LDG.E.64 R8, desc[UR36][R8.64] ;  /* 0x0000002408087981 */ /* 0x001ea4000c1e1b00 */
[----:B--2---:R-:W-:-:S04]  /*0b30*/  ISETP.NE.U32.AND P0, PT, R8, RZ, PT ;  /* 0x000000ff0800720c */ /* 0x004fc80003f05070 */
[----:B------:R-:W-:-:S13]  /*0b40*/  ISETP.NE.AND.EX P0, PT, R9, RZ, PT, P0 ;  /* 0x000000ff0900720c */ /* 0x000fda0003f05300 */
[----:B------:R-:W-:Y:S05]  /*0b50*/  @!P0 BRA `(.L_x_8) ;  /* 0x0000000000088947 */ /* 0x000fea0003800000 */
[----:B-1----:R0:W5:Y:S01]  /*0b60*/  LD.E R59, desc[UR36][R8.64] ;  /* 0x00000024083b7980 */ /* 0x002162000c101900 */
[----:B------:R-:W-:Y:S05]  /*0b70*/  BRA `(.L_x_9) ;  /* 0x0000000000247947 */ /* 0x000fea0003800000 */
.L_x_8:
[----:B------:R-:W-:Y:S02]  /*0b80*/  ULDC.64 UR4, c[0x0][0x590] ;  /* 0x0001640000047ab9 */ /* 0x000fe40000000a00 */
[----:B------:R-:W-:-:S04]  /*0b90*/  ISETP.NE.U32.AND P0, PT, RZ, UR4, PT ;  /* 0x00000004ff007c0c */ /* 0x000fc8000bf05070 */
[----:B------:R-:W-:-:S13]  /*0ba0*/  ISETP.NE.AND.EX P0, PT, RZ, UR5, PT, P0 ;  /* 0x00000005ff007c0c */ /* 0x000fda000bf05300 */
[----:B------:R-:W-:Y:S05]  /*0bb0*/  @!P0 BRA `(.L_x_10) ;  /* 0x00000000000c8947 */ /* 0x000fea0003800000 */
[----:B0-----:R-:W1:Y:S02]  /*0bc0*/  LDC.64 R8, c[0x0][0x590] ;  /* 0x00016400ff087b82 */ /* 0x001e640000000a00 */
[----:B-1----:R1:W5:Y:S01]  /*0bd0*/  LDG.E R59, desc[UR36][R8.64] ;  /* 0x00000024083b7981 */ /* 0x002362000c1e1900 */
[----:B------:R-:W-:Y:S05]  /*0be0*/  BRA `(.L_x_9) ;  /* 0x0000000000087947 */ /* 0x000fea0003800000 */
.L_x_10:
[----:B------:R-:W-:Y:S02]  /*0bf0*/  ULDC UR4, c[0x0][0x584] ;  /* 0x0001610000047ab9 */ /* 0x000fe40000000800 */
[----:B-1----:R-:W-:-:S07]  /*0c00*/  IMAD.U32 R59, RZ, RZ, UR4 ;  /* 0x00000004ff3b7e24 */ /* 0x002fce000f8e00ff */
.L_x_9:
[----:B------:R-:W2:Y:S01]  /*0c10*/  LDC R2, c[0x0][0x65c] ;  /* 0x00019700ff027b82 */ /* 0x000ea20000000800 */
[----:B------:R-:W-:Y:S01]  /*0c20*/  ULDC UR6, c[0x0][0x28c] ;  /* 0x0000a30000067ab9 */ /* 0x000fe20000000800 */
[----:B------:R-:W-:Y:S01]  /*0c30*/  ISETP.NE.AND P0, PT, R10, 0x2, PT ;  /* 0x000000020a00780c */ /* 0x000fe20003f05270 */
[----:B------:R-:W-:Y:S01]  /*0c40*/  UIADD3 UR6, UR6, 0x3f, URZ ;  /* 0x0000003f06067890 */ /* 0x000fe2000fffe03f */
[----:B01----:R-:W-:Y:S01]  /*0c50*/  IMAD.U32 R8, RZ, RZ, UR12 ;  /* 0x0000000cff087e24 */ /* 0x003fe2000f8e00ff */
[----:B------:R-:W-:Y:S01]  /*0c60*/  UMOV UR38, URZ ;  /* 0x0000003f00267c82 */ /* 0x000fe20008000000 */
[----:B------:R-:W-:Y:S01]  /*0c70*/  IMAD.MOV.U32 R9, RZ, RZ, RZ ;  /* 0x000000ffff097224 */ /* 0x000fe200078e00ff */
[----:B------:R-:W-:Y:S01]  /*0c80*/  USHF.R.S32.HI UR7, URZ, 0x1f, UR6 ;  /* 0x0000001f3f077899 */ /* 0x000fe20008011406 */
[----:B------:R-:W-:Y:S01]  /*0c90*/  UMOV UR39, URZ ;  /* 0x0000003f00277c82 */ /* 0x000fe20008000000 */
[----:B------:R-:W-:Y:S02]  /*0ca0*/  ULDC.64 UR8, c[0x0][0x650] ;  /* 0x0001940000087ab9 */ /* 0x000fe40000000a00 */
[----:B------:R-:W-:-:S04]  /*0cb0*/  ULEA.HI UR7, UR7, UR6, URZ, 0x6 ;  /* 0x0000000607077291 */ /* 0x000fc8000f8f303f */
[----:B------:R-:W-:Y:S01]  /*0cc0*/  USHF.R.S32.HI UR40, URZ, 0x6, UR7 ;  /* 0x000000063f287899 */ /* 0x000fe20008011407 */
[----:B--2---:R-:W-:-:S13]  /*0cd0*/  ISETP.NE.AND P1, PT, R2, 0x1, PT ;  /* 0x000000010200780c */ /* 0x004fda0003f25270 */
[----:B------:R-:W0:Y:S01]  /*0ce0*/  @P1 LDC R19, c[0x0][0x10] ;  /* 0x00000400ff131b82 */ /* 0x000e220000000800 */
[----:B------:R-:W-:Y:S02]  /*0cf0*/  @P1 IMAD.MOV.U32 R7, RZ, RZ, RZ ;  /* 0x000000ffff071224 */ /* 0x000fe400078e00ff */
[----:B------:R-:W-:-:S05]  /*0d00*/  @P1 IMAD.MOV.U32 R17, RZ, RZ, RZ ;  /* 0x000000ffff111224 */ /* 0x000fca00078e00ff */
[----:B------:R-:W1:Y:S01]  /*0d10*/  @!P1 LDC R11, c[0x0][0xc] ;  /* 0x00000300ff0b9b82 */ /* 0x000e620000000800 */
[----:B------:R-:W-:Y:S01]  /*0d20*/  ULDC UR4, c[0x0][0xc] ;  /* 0x0000030000047ab9 */ /* 0x000fe20000000800 */
[----:B------:R-:W-:Y:S02]  /*0d30*/  ULDC UR5, c[0x0][0x10] ;  /* 0x0000040000057ab9 */ /* 0x000fe40000000800 */
[----:B------:R-:W-:-:S04]  /*0d40*/  UIMAD.WIDE.U32 UR4, UR4, UR5, URZ ;  /* 0x00000005040472a5 */ /* 0x000fc8000f8e003f */
[----:B------:R-:W2:Y:S01]  /*0d50*/  LDC R2, c[0x0][0x14] ;  /* 0x00000500ff027b82 */ /* 0x000ea20000000800 */
[----:B0-----:R-:W-:-:S04]  /*0d60*/  @P1 IMAD.WIDE.U32 R18, R19, UR12, R6 ;  /* 0x0000000c13121c25 */ /* 0x001fc8000f8e0006 */
[----:B------:R-:W-:Y:S02]  /*0d70*/  @P1 IMAD.IADD R17, R19, 0x1, R17 ;  /* 0x0000000113111824 */ /* 0x000fe400078e0211 */
[----:B-1----:R-:W-:-:S04]  /*0d80*/  @!P1 IMAD.WIDE.U32 R8, R6, R11, R8 ;  /* 0x0000000b06089225 */ /* 0x002fc800078e0008 */
[----:B------:R-:W-:Y:S02]  /*0d90*/  @!P1 IMAD.MOV.U32 R18, RZ, RZ, R8 ;  /* 0x000000ffff129224 */ /* 0x000fe400078e0008 */
[----:B------:R-:W-:Y:S02]  /*0da0*/  @!P1 IMAD.MOV.U32 R17, RZ, RZ, R9 ;  /* 0x000000ffff119224 */ /* 0x000fe400078e0009 */
[----:B--2---:R-:W-:-:S04]  /*0db0*/  IMAD.WIDE.U32 R12, R2, UR4, RZ ;  /* 0x00000004020c7c25 */ /* 0x004fc8000f8e00ff */
[----:B------:R-:W-:Y:S01]  /*0dc0*/  IMAD R23, R2, UR5, RZ ;  /* 0x0000000502177c24 */ /* 0x000fe2000f8e02ff */
[----:B------:R0:W-:Y:S03]  /*0dd0*/  STL.64 [R1], R12 ;  /* 0x0000000c01007387 */ /* 0x0001e60000100a00 */
[----:B------:R-:W-:Y:S01]  /*0de0*/  IMAD.IADD R23, R13, 0x1, R23 ;  /* 0x000000010d177824 */ /* 0x000fe200078e0217 */
[----:B------:R-:W-:Y:S06]  /*0df0*/  @P0 BRA `(.L_x_11) ;  /* 0x0000000000200947 */ /* 0x000fec0003800000 */
[----:B------:R-:W-:Y:S01]  /*0e00*/  UISETP.GE.U32.AND UP0, UPT, UR40, 0x5, UPT ;  /* 0x000000052800788c */ /* 0x000fe2000bf06070 */
[----:B------:R-:W-:Y:S01]  /*0e10*/  IADD3 R18, P0, R18, R12, RZ ;  /* 0x0000000c12127210 */ /* 0x000fe20007f1e0ff */
[----:B------:R-:W-:Y:S01]  /*0e20*/  UIMAD.WIDE.U32 UR4, UR40, -0x33333333, URZ ;  /* 0xcccccccd280478a5 */ /* 0x000fe2000f8e003f */
[----:B------:R-:W-:-:S03]  /*0e30*/  UMOV UR39, URZ ;  /* 0x0000003f00277c82 */ /* 0x000fc60008000000 */
[----:B------:R-:W-:Y:S01]  /*0e40*/  USHF.R.U32.HI UR4, URZ, 0x2, UR5 ;  /* 0x000000023f047899 */ /* 0x000fe20008011605 */
[----:B------:R-:W-:-:S03]  /*0e50*/  IMAD.X R17, R23, 0x1, R17, P0 ;  /* 0x0000000117117824 */ /* 0x000fc600000e0611 */
[----:B------:R-:W-:Y:S02]  /*0e60*/  UIMAD UR38, UR4, -0x5, UR40 ;  /* 0xfffffffb042678a4 */ /* 0x000fe4000f8e0228 */
[----:B------:R-:W-:-:S12]  /*0e70*/  @UP0 ULOP3.LUT UR39, UR4, 0x1, URZ, 0xc0, !UPT ;  /* 0x0000000104270892 */ /* 0x000fd8000f8ec03f */
.L_x_11:
[----:B------:R-:W-:Y:S01]  /*0e80*/  ISETP.GE.U32.AND P0, PT, R18, UR8, PT ;  /* 0x0000000812007c0c */ /* 0x000fe2000bf06070 */
[----:B------:R-:W-:Y:S01]  /*0e90*/  IMAD.MOV.U32 R19, RZ, RZ, -0x1 ;  /* 0xffffffffff137424 */ /* 0x000fe200078e00ff */
[----:B------:R-:W-:Y:S01]  /*0ea0*/  PRMT R8, RZ, 0x7610, R8 ;  /* 0x00007610ff087816 */ /* 0x000fe20000000008 */
[----:B------:R-:W-:Y:S01]  /*0eb0*/  IMAD.MOV.U32 R22, RZ, RZ, -0x1 ;  /* 0xffffffffff167424 */ /* 0x000fe200078e00ff */
[----:B------:R-:W-:Y:S01]  /*0ec0*/  ISETP.GE.U32.AND.EX P0, PT, R17, UR9, PT, P0 ;  /* 0x0000000911007c0c */ /* 0x000fe2000bf06100 */
[----:B------:R-:W-:-:S12]  /*0ed0*/  IMAD.MOV.U32 R2, RZ, RZ, -0x1 ;  /* 0xffffffffff027424 */ /* 0x000fd800078e00ff */
[----:B------:R-:W-:Y:S05]  /*0ee0*/  @P0 BRA `(.L_x_12) ;  /* 0x00000004002c0947 */ /* 0x000fea0003800000 */
[----:B------:R-:W1:Y:S01]  /*0ef0*/  LDC.64 R26, c[0x0][0x628] ;  /* 0x00018a00ff1a7b82 */ /* 0x000e620000000a00 */
[----:B------:R-:W-:Y:S02]  /*0f00*/  IMAD.MOV.U32 R8, RZ, RZ, R18 ;  /* 0x000000ffff087224 */ /* 0x000fe400078e0012 */
[----:B------:R-:W-:-:S05]  /*0f10*/  IMAD.MOV.U32 R9, RZ, RZ, R17 ;  /* 0x000000ffff097224 */ /* 0x000fca00078e0011 */
[----:B------:R-:W2:Y:S08]  /*0f20*/  LDC R2, c[0x0][0x630] ;  /* 0x00018c00ff027b82 */ /* 0x000eb00000000800 */
[----:B------:R-:W3:Y:S01]  /*0f30*/  LDC.64 R28, c[0x0][0x620] ;  /* 0x00018800ff1c7b82 */ /* 0x000ee20000000a00 */
[----:B-1----:R-:W-:-:S04]  /*0f40*/  ISETP.NE.U32.AND P0, PT, R26, RZ, PT ;  /* 0x000000ff1a00720c */ /* 0x002fc80003f05070 */
[----:B------:R-:W-:-:S13]  /*0f50*/  ISETP.NE.AND.EX P0, PT, R27, RZ, PT, P0 ;  /* 0x000000ff1b00720c */ /* 0x000fda0003f05300 */
[----:B--23--:R-:W-:Y:S05]  /*0f60*/  @!P0 BRA `(.L_x_13) ;  /* 0x0000000000288947 */ /* 0x00cfea0003800000 */
[----:B0-----:R-:W0:Y:S02]  /*0f70*/  LDC R13, c[0x0][0x634] ;  /* 0x00018d00ff0d7b82 */ /* 0x001e240000000800 */
[----:B0-----:R-:W-:-:S05]  /*0f80*/  IADD3 R13, P0, R18, R13, RZ ;  /* 0x0000000d120d7210 */ /* 0x001fca0007f1e0ff */
[----:B------:R-:W-:-:S04]  /*0f90*/  IMAD.X R15, RZ, RZ, R17, P0 ;  /* 0x000000ffff0f7224 */ /* 0x000fc800000e0611 */
[----:B------:R-:W-:-:S04]  /*0fa0*/  IMAD.WIDE.U32 R8, R15, R26, RZ ;  /* 0x0000001a0f087225 */ /* 0x000fc800078e00ff */
[----:B------:R-:W-:-:S04]  /*0fb0*/  IMAD.WIDE.U32 R10, P0, R13, R27, R8 ;  /* 0x0000001b0d0a7225 */ /* 0x000fc80007800008 */
[----:B------:R-:W-:-:S04]  /*0fc0*/  IMAD.WIDE.U32 R8, R13, R26, RZ ;  /* 0x0000001a0d087225 */ /* 0x000fc800078e00ff */
[----:B------:R-:W-:Y:S01]  /*0fd0*/  IMAD.X R13, RZ, RZ, RZ, P0 ;  /* 0x000000ffff0d7224 */ /* 0x000fe200000e06ff */
[----:B------:R-:W-:Y:S01]  /*0fe0*/  IADD3 RZ, P0, R9, R10, RZ ;  /* 0x0000000a09ff7210 */ /* 0x000fe20007f1e0ff */
[----:B------:R-:W-:-:S04]  /*0ff0*/  IMAD.MOV.U32 R12, RZ, RZ, R11 ;  /* 0x000000ffff0c7224 */ /* 0x000fc800078e000b */
[----:B------:R-:W-:-:S08]  /*1000*/  IMAD.WIDE.U32.X R8, R15, R27, R12, P0 ;  /* 0x0000001b0f087225 */ /* 0x000fd000000e040c */
.L_x_13:
[----:B------:R-:W1:Y:S01]  /*1010*/  LDC.64 R32, c[0x0][0x640] ;  /* 0x00019000ff207b82 */ /* 0x000e620000000a00 */
[-C--:B------:R-:W-:Y:S01]  /*1020*/  SHF.R.U64 R30, R8, R2.reuse, R9 ;  /* 0x00000002081e7219 */ /* 0x080fe20000001209 */
[----:B------:R-:W-:Y:S01]  /*1030*/  IMAD.MOV.U32 R19, RZ, RZ, R17 ;  /* 0x000000ffff137224 */ /* 0x000fe200078e0011 */
[----:B------:R-:W-:Y:S01]  /*1040*/  SHF.R.U32.HI R2, RZ, R2, R9 ;  /* 0x00000002ff027219 */ /* 0x000fe20000011609 */
[----:B------:R-:W-:Y:S01]  /*1050*/  IMAD.MOV.U32 R26, RZ, RZ, 0x1 ;  /* 0x00000001ff1a7424 */ /* 0x000fe200078e00ff */
[----:B------:R-:W-:-:S03]  /*1060*/  IADD3 R11, P0, RZ, -R30, RZ ;  /* 0x8000001eff0b7210 */ /* 0x000fc60007f1e0ff */
[----:B------:R-:W2:Y:S02]  /*1070*/  LDC R10, c[0x0][0x618] ;  /* 0x00018600ff0a7b82 */ /* 0x000ea40000000800 */
[----:B------:R-:W-:-:S04]  /*1080*/  IMAD.X R9, RZ, RZ, ~R2, P0 ;  /* 0x000000ffff097224 */ /* 0x000fc800000e0e02 */
[-C--:B------:R-:W-:Y:S02]  /*1090*/  IMAD R2, R9, R28.reuse, RZ ;  /* 0x0000001c09027224 */ /* 0x080fe400078e02ff */
[----:B0-----:R-:W0:Y:S01]  /*10a0*/  LDC R13, c[0x0][0x608] ;  /* 0x00018200ff0d7b82 */ /* 0x001e220000000800 */
[----:B------:R-:W-:-:S04]  /*10b0*/  IMAD.WIDE.U32 R8, R11, R28, R18 ;  /* 0x0000001c0b087225 */ /* 0x000fc800078e0012 */
[----:B------:R-:W-:Y:S02]  /*10c0*/  IMAD R11, R11, R29, R2 ;  /* 0x0000001d0b0b7224 */ /* 0x000fe400078e0202 */
[----:B------:R-:W-:Y:S01]  /*10d0*/  IMAD.MOV.U32 R2, RZ, RZ, -0x1 ;  /* 0xffffffffff027424 */ /* 0x000fe200078e00ff */
[----:B------:R-:W3:Y:S01]  /*10e0*/  LDC R31, c[0x0][0x658] ;  /* 0x00019600ff1f7b82 */ /* 0x000ee20000000800 */
[----:B------:R-:W-:Y:S01]  /*10f0*/  IMAD.IADD R9, R9, 0x1, R11 ;  /* 0x0000000109097824 */ /* 0x000fe200078e020b */
[----:B-1----:R-:W-:-:S04]  /*1100*/  ISETP.NE.U32.AND P0, PT, R32, RZ, PT ;  /* 0x000000ff2000720c */ /* 0x002fc80003f05070 */
[----:B------:R-:W-:Y:S02]  /*1110*/  ISETP.NE.AND.EX P0, PT, R33, RZ, PT, P0 ;  /* 0x000000ff2100720c */ /* 0x000fe40003f05300 */
[----:B------:R-:W1:Y:S01]  /*1120*/  LDC R29, c[0x0][0x600] ;  /* 0x00018000ff1d7b82 */ /* 0x000e620000000800 */
[-CC-:B--2---:R-:W-:Y:S02]  /*1130*/  SHF.R.U64 R27, R8, R10.reuse, R9.reuse ;  /* 0x0000000a081b7219 */ /* 0x184fe40000001209 */
[----:B------:R-:W-:-:S05]  /*1140*/  SHF.R.U32.HI R8, RZ, R10, R9 ;  /* 0x0000000aff087219 */ /* 0x000fca0000011609 */
[----:B------:R-:W2:Y:S01]  /*1150*/  LDC R22, c[0x0][0x648] ;  /* 0x00019200ff167b82 */ /* 0x000ea20000000800 */
[-CC-:B0-----:R-:W-:Y:S02]  /*1160*/  SHF.R.U64 R34, R27, R13.reuse, R8.reuse ;  /* 0x0000000d1b227219 */ /* 0x181fe40000001208 */
[----:B------:R-:W-:-:S05]  /*1170*/  SHF.R.U32.HI R8, RZ, R13, R8 ;  /* 0x0000000dff087219 */ /* 0x000fca0000011608 */
[----:B------:R-:W0:Y:S01]  /*1180*/  LDC R24, c[0x0][0x638] ;  /* 0x00018e00ff187b82 */ /* 0x000e220000000800 */
[-CC-:B---3--:R-:W-:Y:S02]  /*1190*/  SHF.R.U64 R36, R34, R31.reuse, R8.reuse ;  /* 0x0000001f22247219 */ /* 0x188fe40000001208 */
[-C--:B------:R-:W-:Y:S02]  /*11a0*/  SHF.L.U32 R2, R2, R31.reuse, RZ ;  /* 0x0000001f02027219 */ /* 0x080fe400000006ff */
[----:B------:R-:W-:Y:S01]  /*11b0*/  SHF.R.U32.HI R9, RZ, R31, R8 ;  /* 0x0000001fff097219 */ /* 0x000fe20000011608 */
[----:B------:R-:W-:Y:S01]  /*11c0*/  IMAD.MOV.U32 R8, RZ, RZ, R36 ;  /* 0x000000ffff087224 */ /* 0x000fe200078e0024 */
[----:B------:R-:W-:Y:S01]  /*11d0*/  LOP3.LUT R15, RZ, R2, RZ, 0x33, !PT ;  /* 0x00000002ff0f7212 */ /* 0x000fe200078e33ff */
[----:B------:R-:W3:Y:S01]  /*11e0*/  LDC R28, c[0x0][0x610] ;  /* 0x00018400ff1c7b82 */ /* 0x000ee20000000800 */
[----:B------:R-:W-:Y:S05]  /*11f0*/  @!P0 BRA `(.L_x_14) ;  /* 0x0000000000288947 */ /* 0x000fea0003800000 */
[----:B------:R-:W4:Y:S02]  /*1200*/  LDC R13, c[0x0][0x64c] ;  /* 0x00019300ff0d7b82 */ /* 0x000f240000000800 */
[----:B----4-:R-:W-:-:S05]  /*1210*/  IADD3 R13, P0, R36, R13, RZ ;  /* 0x0000000d240d7210 */ /* 0x010fca0007f1e0ff */
        /* <DEDUP_REMOVED lines=8> */
.L_x_14:
[----:B--2---:R-:W-:Y:S01]  /*12a0*/  SHF.R.U64 R7, R8, R22, R9 ;  /* 0x0000001608077219 */ /* 0x004fe20000001209 */
[----:B-1----:R-:W-:Y:S01]  /*12b0*/  VIADD R8, R29, 0xffffffff ;  /* 0xffffffff1d087836 */ /* 0x002fe20000000000 */
[----:B------:R-:W-:Y:S01]  /*12c0*/  SHF.L.U32 R2, R26, R31, RZ ;  /* 0x0000001f1a027219 */ /* 0x000fe200000006ff */
[----:B------:R-:W-:Y:S01]  /*12d0*/  @P1 IMAD R21, R25, R20, R6 ;  /* 0x0000001419151224 */ /* 0x000fe200078e0206 */
[----:B------:R-:W-:Y:S01]  /*12e0*/  LOP3.LUT R15, R34, R15, RZ, 0xc0, !PT ;  /* 0x0000000f220f7212 */ /* 0x000fe200078ec0ff */
[----:B------:R-:W-:Y:S01]  /*12f0*/  IMAD.MOV R9, RZ, RZ, -R7 ;  /* 0x000000ffff097224 */ /* 0x000fe200078e0a07 */
[----:B------:R-:W-:-:S03]  /*1300*/  LOP3.LUT R8, R27, R8, RZ, 0xc0, !PT ;  /* 0x000000081b087212 */ /* 0x000fc600078ec0ff */
[----:B------:R-:W-:Y:S02]  /*1310*/  IMAD R6, R2, R7, R15 ;  /* 0x0000000702067224 */ /* 0x000fe400078e020f */
[----:B0-----:R-:W-:Y:S02]  /*1320*/  IMAD R2, R9, R24, R36 ;  /* 0x0000001809027224 */ /* 0x001fe400078e0224 */
[----:B---3--:R-:W-:Y:S02]  /*1330*/  IMAD R19, R6, R28, R21 ;  /* 0x0000001c06137224 */ /* 0x008fe400078e0215 */
[----:B------:R-:W-:Y:S02]  /*1340*/  IMAD R2, R2, R29, R8 ;  /* 0x0000001d02027224 */ /* 0x000fe400078e0208 */
[----:B------:R-:W-:-:S03]  /*1350*/  IMAD.MOV.U32 R6, RZ, RZ, 0x1 ;  /* 0x00000001ff067424 */ /* 0x000fc600078e00ff */
[----:B------:R-:W-:Y:S02]  /*1360*/  SEL R22, R2, R19, !P1 ;  /* 0x0000001302167207 */ /* 0x000fe40004800000 */
[----:B------:R-:W-:Y:S01]  /*1370*/  SEL R19, R19, R2, !P1 ;  /* 0x0000000213137207 */ /* 0x000fe20004800000 */
[----:B------:R-:W-:Y:S01]  /*1380*/  IMAD.MOV.U32 R2, RZ, RZ, R30 ;  /* 0x000000ffff027224 */ /* 0x000fe200078e001e */
[----:B------:R-:W-:-:S07]  /*1390*/  PRMT R8, R6, 0x7610, R8 ;  /* 0x0000761006087816 */ /* 0x000fce0000000008 */
.L_x_12:
[----:B------:R-:W-:Y:S05]  /*13a0*/  @!P2 BRA `(.L_x_15) ;  /* 0x00000000000ca947 */ /* 0x000fea0003800000 */
[----:B------:R-:W-:Y:S01]  /*13b0*/  UCGABAR_WAIT ;  /* 0x0000000000007dc7 */ /* 0x000fe20008000000 */
[----:B------:R-:W-:Y:S01]  /*13c0*/  CCTL.IVALL ;  /* 0x00000000ff00798f */ /* 0x000fe20002000000 */
[----:B------:R-:W-:Y:S05]  /*13d0*/  BRA `(.L_x_16) ;  /* 0x0000000000047947 */ /* 0x000fea0003800000 */
.L_x_15:
[----:B------:R-:W-:Y:S06]  /*13e0*/  BAR.SYNC.DEFER_BLOCKING 0x0 ;  /* 0x0000000000007b1d */ /* 0x000fec0000010000 */
.L_x_16:
[----:B------:R-:W-:Y:S05]  /*13f0*/  @!P4 BRA `(.L_x_17) ;  /* 0x000000380020c947 */ /* 0x000fea0003800000 */
[----:B------:R-:W-:-:S13]  /*1400*/  ISETP.GT.U32.AND P0, PT, R35, 0x1, PT ;  /* 0x000000012300780c */ /* 0x000fda0003f04070 */
[----:B------:R-:W-:Y:S05]  /*1410*/  @P0 EXIT ;  /* 0x000000000000094d */ /* 0x000fea0003800000 */
.L_x_18:
[----:B------:R-:W-:-:S08]  /*1420*/  NOP ;  /* 0x0000000000007918 */ /* 0x000fd00000000000 */
[----:B------:R-:W1:Y:S02]  /*1430*/  USETMAXREG.TRY_ALLOC.CTAPOOL UP0, 0xe8 ;  /* 0x000000e8000079c8 */ /* 0x000e640008000600 */
[----:B-1----:R-:W-:-:S13]  /*1440*/  PLOP3.LUT P0, PT, PT, PT, UP0, 0x80, 0x0 ;  /* 0x000000000000781c */ /* 0x002fda0003f0f008 */
[----:B------:R-:W-:Y:S05]  /*1450*/  @!P0 BRA `(.L_x_18) ;  /* 0xfffffffc00f08947 */ /* 0x000fea000383ffff */
[----:B------:R-:W-:-:S13]  /*1460*/  LOP3.LUT P0, RZ, R8, 0xff, RZ, 0xc0, !PT ;  /* 0x000000ff08ff7812 */ /* 0x000fda000780c0ff */
[----:B------:R-:W-:Y:S05]  /*1470*/  @!P0 EXIT ;  /* 0x000000000000894d */ /* 0x000fea0003800000 */
[----:B------:R-:W1:Y:S01]  /*1480*/  S2UR UR4, SR_CgaCtaId ;  /* 0x00000000000479c3 */ /* 0x000e620000008800 */
[----:B------:R-:W-:Y:S01]  /*1490*/  VIADD R14, R14, 0xffffffff ;  /* 0xffffffff0e0e7836 */ /* 0x000fe20000000000 */
[CC--:B------:R-:W-:Y:S01]  /*14a0*/  LEA.HI R4, R0.reuse, R3.reuse, RZ, 0x2 ;  /* 0x0000000300047211 */ /* 0x0c0fe200078f10ff */
[----:B------:R-:W-:Y:S01]  /*14b0*/  UMOV UR41, 0x400 ;  /* 0x0000040000297882 */ /* 0x000fe20000000000 */
[----:B------:R-:W-:Y:S01]  /*14c0*/  LEA.HI R0, R0, R3, RZ, 0x5 ;  /* 0x0000000300007211 */ /* 0x000fe200078f28ff */
[----:B------:R-:W-:Y:S01]  /*14d0*/  UISETP.LT.AND UP0, UPT, UR40, 0x1, UPT ;  /* 0x000000012800788c */ /* 0x000fe2000bf01270 */
[----:B------:R-:W-:Y:S01]  /*14e0*/  R2UR UR42, R14 ;  /* 0x000000000e2a72ca */ /* 0x000fe200000e0000 */
[----:B------:R-:W-:Y:S01]  /*14f0*/  ULDC UR6, c[0x0][0x284] ;  /* 0x0000a10000067ab9 */ /* 0x000fe20000000800 */
[--C-:B------:R-:W-:Y:S01]  /*1500*/  SHF.R.S32.HI R60, RZ, 0x2, R4.reuse ;  /* 0x00000002ff3c7819 */ /* 0x100fe20000011404 */
[----:B------:R-:W-:Y:S01]  /*1510*/  USEL UR43, UR40, 0x1, UP0 ;  /* 0x00000001282b7887 */ /* 0x000fe20008000000 */
[----:B------:R-:W-:Y:S01]  /*1520*/  SHF.R.S32.HI R5, RZ, 0x1f, R4 ;  /* 0x0000001fff057819 */ /* 0x000fe20000011404 */
[----:B------:R-:W-:Y:S01]  /*1530*/  USHF.L.U32 UR46, UR40, 0x1, URZ ;  /* 0x00000001282e7899 */ /* 0x000fe2000800063f */
[----:B------:R-:W-:Y:S01]  /*1540*/  LOP3.LUT R62, R4, 0xfffffffc, RZ, 0xc0, !PT ;  /* 0xfffffffc043e7812 */ /* 0x000fe200078ec0ff */
[----:B------:R-:W-:Y:S01]  /*1550*/  UIADD3 UR43, -UR43, UR40, URZ ;  /* 0x000000282b2b7290 */ /* 0x000fe2000fffe13f */
[----:B------:R-:W-:-:S02]  /*1560*/  LEA.HI R5, R5, R60, RZ, 0x3 ;  /* 0x0000003c05057211 */ /* 0x000fc400078f18ff */
[----:B------:R-:W-:Y:S01]  /*1570*/  ISETP.NE.AND P0, PT, R14, RZ, PT ;  /* 0x000000ff0e00720c */ /* 0x000fe20003f05270 */
[----:B------:R-:W-:Y:S01]  /*1580*/  IMAD.IADD R62, R3, 0x1, -R62 ;  /* 0x00000001033e7824 */ /* 0x000fe200078e0a3e */
[----:B------:R-:W-:Y:S01]  /*1590*/  LOP3.LUT R5, R5, 0xfffffff8, RZ, 0xc0, !PT ;  /* 0xfffffff805057812 */ /* 0x000fe200078ec0ff */
[----:B------:R-:W-:Y:S01]  /*15a0*/  USHF.L.U32 UR42, UR42, 0x3, URZ ;  /* 0x000000032a2a7899 */ /* 0x000fe2000800063f */
[----:B------:R-:W-:Y:S02]  /*15b0*/  LOP3.LUT R72, R16, 0x1, RZ, 0xfc, !PT ;  /* 0x0000000110487812 */ /* 0x000fe400078efcff */
[----:B------:R-:W-:Y:S01]  /*15c0*/  SEL R73, RZ, 0x1, P0 ;  /* 0x00000001ff497807 */ /* 0x000fe20000000000 */
[----:B------:R-:W-:Y:S01]  /*15d0*/  IMAD.IADD R60, R60, 0x1, -R5 ;  /* 0x000000013c3c7824 */ /* 0x000fe200078e0a05 */
[----:B-1----:R-:W-:Y:S01]  /*15e0*/  ULEA UR41, UR4, UR41, 0x18 ;  /* 0x0000002904297291 */ /* 0x002fe2000f8ec03f */
[----:B------:R-:W-:Y:S01]  /*15f0*/  SHF.R.S32.HI R5, RZ, 0x5, R0 ;  /* 0x00000005ff057819 */ /* 0x000fe20000011400 */
[----:B------:R-:W-:-:S02]  /*1600*/  IMAD.U32 R64, RZ, RZ, UR42 ;  /* 0x0000002aff407e24 */ /* 0x000fc4000f8e00ff */
[----:B------:R-:W-:Y:S01]  /*1610*/  UIADD3 UR47, UR41, 0x60, URZ ;  /* 0x00000060292f7890 */ /* 0x000fe2000fffe03f */
[--C-:B------:R-:W-:Y:S01]  /*1620*/  SHF.R.S32.HI R61, RZ, 0x1f, R60.reuse ;  /* 0x0000001fff3d7819 */ /* 0x100fe2000001143c */
[----:B------:R-:W-:Y:S01]  /*1630*/  UIADD3 UR4, UR41, 0x180, URZ ;  /* 0x0000018029047890 */ /* 0x000fe2000fffe03f */
[C-C-:B------:R-:W-:Y:S01]  /*1640*/  IMAD R67, R5.reuse, -0x10, -R60.reuse ;  /* 0xfffffff005437824 */ /* 0x140fe200078e0a3c */
[----:B------:R-:W-:Y:S01]  /*1650*/  UIADD3 UR5, UR41, 0xa180, URZ ;  /* 0x0000a18029057890 */ /* 0x000fe2000fffe03f */
[C---:B------:R-:W-:Y:S01]  /*1660*/  LOP3.LUT R66, R64.reuse, 0x8, RZ, 0xc0, !PT ;  /* 0x0000000840427812 */ /* 0x040fe200078ec0ff */
[----:B------:R-:W-:Y:S01]  /*1670*/  USHF.R.U32.HI UR4, URZ, 0x4, UR4 ;  /* 0x000000043f047899 */ /* 0x000fe20008011604 */
[----:B------:R-:W-:Y:S01]  /*1680*/  IMAD.U32 R63, RZ, RZ, UR47 ;  /* 0x0000002fff3f7e24 */ /* 0x000fe2000f8e00ff */
[----:B------:R-:W-:Y:S01]  /*1690*/  USHF.R.U32.HI UR5, URZ, 0x4, UR5 ;  /* 0x000000043f057899 */ /* 0x000fe20008011605 */
[----:B------:R-:W-:Y:S01]  /*16a0*/  IMAD.WIDE R60, R5, 0x10, R60 ;  /* 0x00000010053c7825 */ /* 0x000fe200078e023c */
[----:B------:R-:W-:Y:S01]  /*16b0*/  ULOP3.LUT UR4, UR4, 0x3fff, URZ, 0xc0, !UPT ;  /* 0x00003fff04047892 */ /* 0x000fe2000f8ec03f */
[----:B------:R-:W-:Y:S01]  /*16c0*/  LOP3.LUT R64, R64, 0x8, RZ, 0xc, !PT ;  /* 0x0000000840407812 */ /* 0x000fe200078e0cff */
[----:B------:R-:W-:Y:S01]  /*16d0*/  ULOP3.LUT UR5, UR5, 0x3fff, URZ, 0xc0, !UPT ;  /* 0x00003fff05057892 */ /* 0x000fe2000f8ec03f */
[----:B------:R-:W-:Y:S01]  /*16e0*/  VIADD R65, R63, UR42 ;  /* 0x0000002a3f417c36 */ /* 0x000fe20008000000 */
[----:B------:R-:W-:Y:S01]  /*16f0*/  LOP3.LUT R66, R66, 0x18, RZ, 0x3c, !PT ;  /* 0x0000001842427812 */ /* 0x000fe200078e3cff */
[----:B------:R-:W-:Y:S01]  /*1700*/  VIADD R67, R67, UR6 ;  /* 0x0000000643437c36 */ /* 0x000fe20008000000 */
[----:B------:R-:W-:-:S02]  /*1710*/  ULOP3.LUT UR44, UR4, 0x10000, URZ, 0xfc, !UPT ;  /* 0x00010000042c7892 */ /* 0x000fc4000f8efc3f */
[----:B------:R-:W-:-:S12]  /*1720*/  ULOP3.LUT UR45, UR5, 0x10000, URZ, 0xfc, !UPT ;  /* 0x00010000052d7892 */ /* 0x000fd8000f8efc3f */
.L_x_102:
[----:B------:R-:W-:Y:S01]  /*1730*/  SHF.L.U32 R0, R73, 0x1f, RZ ;  /* 0x0000001f49007819 */ /* 0x000fe200000006ff */
[----:B------:R-:W-:Y:S02]  /*1740*/  ULDC UR4, c[0x0][0x28c] ;  /* 0x0000a30000047ab9 */ /* 0x000fe40000000800 */
[----:B------:R-:W-:Y:S01]  /*1750*/  ISETP.LT.AND P1, PT, RZ, UR4, PT ;  /* 0x00000004ff007c0c */ /* 0x000fe2000bf21270 */
[----:B-1----:R-:W1:Y:S02]  /*1760*/  SYNCS.PHASECHK.TRANS64.TRYWAIT P0, [R63+UR42], R0 ;  /* 0x000000003f0075a7 */ /* 0x002e64000800016a */
[----:B-1-34-:R-:W-:Y:S10]  /*1770*/  @!P0 BRA `(.L_x_19) ;  /* 0x0000004400b88947 */ /* 0x01aff40003800000 */
.L_x_125:
[----:B------:R-:W-:Y:S05]  /*1780*/  @P1 BRA `(.L_x_20) ;  /* 0x0000000000401947 */ /* 0x000fea0003800000 */
[----:B-1----:R-:W-:Y:S01]  /*1790*/  MOV R0, 0x0 ;  /* 0x0000000000007802 */ /* 0x002fe20000000f00 */
[----:B------:R-:W-:Y:S01]  /*17a0*/  ULDC.64 UR4, c[0x4][0x68] ;  /* 0x01001a0000047ab9 */ /* 0x000fe20000000a00 */
[----:B------:R-:W-:Y:S01]  /*17b0*/  ULDC.64 UR6, c[0x4][0x8] ;  /* 0x0100020000067ab9 */ /* 0x000fe20000000a00 */
[----:B------:R-:W-:Y:S01]  /*17c0*/  IMAD.U32 R4, RZ, RZ, UR4 ;  /* 0x00000004ff047e24 */ /* 0x000fe2000f8e00ff */
[----:B------:R1:W2:Y:S01]  /*17d0*/  LDC.64 R14, c[0x4][R0] ;  /* 0x01000000000e7b82 */ /* 0x0002a20000000a00 */
[----:B------:R-:W-:Y:S01]  /*17e0*/  IMAD.U32 R5, RZ, RZ, UR5 ;  /* 0x00000005ff057e24 */ /* 0x000fe2000f8e00ff */
[----:B------:R-:W-:Y:S01]  /*17f0*/  ULDC.64 UR4, c[0x4][0x70] ;  /* 0x01001c0000047ab9 */ /* 0x000fe20000000a00 */
[----:B------:R-:W-:Y:S02]  /*1800*/  IMAD.U32 R10, RZ, RZ, UR6 ;  /* 0x00000006ff0a7e24 */ /* 0x000fe4000f8e00ff */
[----:B------:R-:W-:Y:S02]  /*1810*/  IMAD.U32 R6, RZ, RZ, UR4 ;  /* 0x00000004ff067e24 */ /* 0x000fe4000f8e00ff */
[----:B------:R-:W-:-:S02]  /*1820*/  IMAD.U32 R7, RZ, RZ, UR5 ;  /* 0x00000005ff077e24 */ /* 0x000fc4000f8e00ff */
[----:B------:R-:W-:Y:S02]  /*1830*/  IMAD.U32 R11, RZ, RZ, UR7 ;  /* 0x00000007ff0b7e24 */ /* 0x000fe4000f8e00ff */
[----:B------:R-:W-:Y:S02]  /*1840*/  IMAD.MOV.U32 R8, RZ, RZ, 0x1e1 ;  /* 0x000001e1ff087424 */ /* 0x000fe400078e00ff */
[----:B0-----:R-:W-:Y:S02]  /*1850*/  IMAD.MOV.U32 R12, RZ, RZ, 0x1 ;  /* 0x00000001ff0c7424 */ /* 0x001fe400078e00ff */
[----:B-1----:R-:W-:-:S07]  /*1860*/  IMAD.MOV.U32 R13, RZ, RZ, RZ ;  /* 0x000000ffff0d7224 */ /* 0x002fce00078e00ff */
[----:B------:R-:W-:-:S07]  /*1870*/  LEPC R20, `(.L_x_20) ;  /* 0x000000001014794e */ /* 0x000fce0000000000 */
[----:B--2--5:R-:W-:Y:S05]  /*1880*/  CALL.ABS.NOINC R14 ;  /* 0x000000000e007343 */ /* 0x024fea0003c00000 */
.L_x_20:
[----:B------:R-:W-:-:S13]  /*1890*/  ISETP.NE.AND P0, PT, R72, 0x3, PT ;  /* 0x000000034800780c */ /* 0x000fda0003f05270 */
[----:B------:R-:W-:Y:S05]  /*18a0*/  @!P0 BRA `(.L_x_21) ;  /* 0x0000000000048947 */ /* 0x000fea0003800000 */
[----:B------:R-:W-:Y:S01]  /*18b0*/  BPT.TRAP 0x1 ;  /* 0x000000040000795c */ /* 0x000fe20000300000 */
.L_x_21:
[----:B------:R-:W-:Y:S02]  /*18c0*/  IMAD.U32 R3, RZ, RZ, UR38 ;  /* 0x00000026ff037e24 */ /* 0x000fe4000f8e00ff */
[----:B-1----:R-:W-:-:S03]  /*18d0*/  IMAD.U32 R0, RZ, RZ, UR39 ;  /* 0x00000027ff007e24 */ /* 0x002fc6000f8e00ff */
[----:B------:R-:W-:Y:S02]  /*18e0*/  LEA R3, R3, UR41, 0x3 ;  /* 0x0000002903037c11 */ /* 0x000fe4000f8e18ff */
[----:B------:R-:W-:-:S04]  /*18f0*/  SHF.L.U32 R0, R0, 0x1f, RZ ;  /* 0x0000001f00007819 */ /* 0x000fc800000006ff */
[----:B------:R1:W2:Y:S01]  /*1900*/  SYNCS.PHASECHK.TRANS64.TRYWAIT P1, [R3+URZ], R0 ;  /* 0x00000000030075a7 */ /* 0x0002a2000802017f */
[----:B------:R-:W-:Y:S05]  /*1910*/  @!P0 BRA `(.L_x_22) ;  /* 0x0000000000048947 */ /* 0x000fea0003800000 */
[----:B------:R-:W-:Y:S01]  /*1920*/  BPT.TRAP 0x1 ;  /* 0x000000040000795c */ /* 0x000fe20000300000 */
.L_x_22:
[----:B--2---:R-:W-:Y:S05]  /*1930*/  @P1 BRA `(.L_x_23) ;  /* 0x0000000000081947 */ /* 0x004fea0003800000 */
[----:B------:R-:W2:Y:S02]  /*1940*/  SYNCS.PHASECHK.TRANS64.TRYWAIT P1, [R3+URZ], R0 ;  /* 0x00000000030075a7 */ /* 0x000ea4000802017f */
[----:B--2---:R-:W-:Y:S05]  /*1950*/  @!P1 BRA `(.L_x_24) ;  /* 0x0000004400549947 */ /* 0x004fea0003800000 */
.L_x_23:
[----:B------:R-:W-:Y:S05]  /*1960*/  WARPSYNC.ALL ;  /* 0x0000000000007948 */ /* 0x000fea0003800000 */
[----:B------:R-:W-:Y:S01]  /*1970*/  ULEA UR8, UR38, UR44, 0x9 ;  /* 0x0000002c26087291 */ /* 0x000fe2000f8e483f */
[----:B------:R-:W-:Y:S01]  /*1980*/  WARPGROUP.ARRIVE ;  /* 0x00000000000079c5 */ /* 0x000fe20000000000 */
[----:B------:R-:W-:Y:S01]  /*1990*/  ULEA UR9, UR38, UR45, 0x9 ;  /* 0x0000002d26097291 */ /* 0x000fe2000f8e483f */
[----:B-12---:R-:W-:Y:S01]  /*19a0*/  IMAD.U32 R0, RZ, RZ, UR43 ;  /* 0x0000002bff007e24 */ /* 0x006fe2000f8e00ff */
[----:B------:R-:W-:Y:S01]  /*19b0*/  UMOV UR5, 0x40000040 ;  /* 0x4000004000057882 */ /* 0x000fe20000000000 */
[----:B------:R-:W-:-:S02]  /*19c0*/  UMOV UR7, 0x40000040 ;  /* 0x4000004000077882 */ /* 0x000fc40000000000 */
[----:B------:R-:W-:Y:S01]  /*19d0*/  UMOV UR4, UR8 ;  /* 0x0000000800047c82 */ /* 0x000fe20008000000 */
[----:B------:R-:W-:Y:S01]  /*19e0*/  ISETP.GE.AND P1, PT, R0, 0x1, PT ;  /* 0x000000010000780c */ /* 0x000fe20003f26270 */
[----:B------:R-:W-:Y:S02]  /*19f0*/  UMOV UR6, UR9 ;  /* 0x0000000900067c82 */ /* 0x000fe40008000000 */
[----:B------:R-:W-:Y:S01]  /*1a00*/  HGMMA.64x64x16.F32 R24, gdesc[UR4], RZ, !UPT, gsb0 ;  /* 0x00e00000041879f0 */ /* 0x000fe2000c0008ff */
[----:B------:R-:W-:Y:S02]  /*1a10*/  UIADD3 UR4, UR8, 0x2, URZ ;  /* 0x0000000208047890 */ /* 0x000fe4000fffe03f */
[----:B------:R-:W-:Y:S01]  /*1a20*/  UIADD3 UR6, UR9, 0x2, URZ ;  /* 0x0000000209067890 */ /* 0x000fe2000fffe03f */
[----:B------:R-:W-:Y:S01]  /*1a30*/  UMOV UR5, 0x40000040 ;  /* 0x4000004000057882 */ /* 0x000fe20000000000 */
[----:B------:R-:W-:Y:S01]  /*1a40*/  UMOV UR7, 0x40000040 ;  /* 0x4000004000077882 */ /* 0x000fe20000000000 */
[----:B------:R-:W-:-:S02]  /*1a50*/  WARPGROUP.DEPBAR.LE gsb0, 0x0 ;  /* 0x00008000000079c5 */ /* 0x000fc40000010000 */
[----:B------:R-:W-:-:S06]  /*1a60*/  WARPGROUP.ARRIVE ;  /* 0x00000000000079c5 */ /* 0x000fcc0000000000 */
[----:B------:R-:W-:Y:S01]  /*1a70*/  HGMMA.64x64x16.F32 R24, gdesc[UR4], R24, gsb0 ;  /* 0x00e00000041879f0 */ /* 0x000fe20008000818 */
[----:B------:R-:W-:Y:S02]  /*1a80*/  UIADD3 UR4, UR8, 0x4, URZ ;  /* 0x0000000408047890 */ /* 0x000fe4000fffe03f */
[----:B------:R-:W-:Y:S01]  /*1a90*/  UIADD3 UR6, UR9, 0x4, URZ ;  /* 0x0000000409067890 */ /* 0x000fe2000fffe03f */
[----:B------:R-:W-:Y:S01]  /*1aa0*/  UMOV UR5, 0x40000040 ;  /* 0x4000004000057882 */ /* 0x000fe20000000000 */
[----:B------:R-:W-:Y:S01]  /*1ab0*/  UMOV UR7, 0x40000040 ;  /* 0x4000004000077882 */ /* 0x000fe20000000000 */
[----:B------:R-:W-:Y:S02]  /*1ac0*/  WARPGROUP.DEPBAR.LE gsb0, 0x0 ;  /* 0x00008000000079c5 */ /* 0x000fe40000010000 */
        /* <DEDUP_REMOVED lines=8> */
[----:B------:R-:W-:Y:S03]  /*1b50*/  HGMMA.64x64x16.F32 R24, gdesc[UR4], R24, gsb0 ;  /* 0x00e00000041879f0 */ /* 0x000fe60008000818 */
[----:B------:R-:W-:Y:S02]  /*1b60*/  WARPGROUP.DEPBAR.LE gsb0, 0x0 ;  /* 0x00008000000079c5 */ /* 0x000fe40000010000 */
[----:B------:R-:W-:Y:S05]  /*1b70*/  @!P1 BRA `(.L_x_25) ;  /* 0x0000000400149947 */ /* 0x000fea0003800000 */
[----:B------:R-:W-:Y:S01]  /*1b80*/  UIADD3 UR4, UR38, 0x1, URZ ;  /* 0x0000000126047890 */ /* 0x000fe2000fffe03f */
[----:B------:R-:W-:Y:S02]  /*1b90*/  IMAD.U32 R0, RZ, RZ, UR43 ;  /* 0x0000002bff007e24 */ /* 0x000fe4000f8e00ff */
[----:B------:R-:W-:Y:S01]  /*1ba0*/  IMAD.U32 R3, RZ, RZ, UR38 ;  /* 0x00000026ff037e24 */ /* 0x000fe2000f8e00ff */
[----:B------:R-:W-:-:S04]  /*1bb0*/  UISETP.NE.AND UP0, UPT, UR4, 0x5, UPT ;  /* 0x000000050400788c */ /* 0x000fc8000bf05270 */
[----:B------:R-:W-:Y:S02]  /*1bc0*/  USEL UR5, URZ, 0x1, UP0 ;  /* 0x000000013f057887 */ /* 0x000fe40008000000 */
[----:B------:R-:W-:Y:S02]  /*1bd0*/  USEL UR8, UR4, URZ, UP0 ;  /* 0x0000003f04087287 */ /* 0x000fe40008000000 */
[----:B------:R-:W-:-:S06]  /*1be0*/  ULOP3.LUT UR5, UR39, UR5, URZ, 0x3c, !UPT ;  /* 0x0000000527057292 */ /* 0x000fcc000f8e3c3f */
[----:B------:R-:W-:-:S07]  /*1bf0*/  IMAD.U32 R6, RZ, RZ, UR5 ;  /* 0x00000005ff067e24 */ /* 0x000fce000f8e00ff */
.L_x_32:
[----:B------:R-:W-:Y:S05]  /*1c00*/  @!P0 BRA `(.L_x_26) ;  /* 0x0000000000048947 */ /* 0x000fea0003800000 */
[----:B------:R-:W-:Y:S01]  /*1c10*/  BPT.TRAP 0x1 ;  /* 0x000000040000795c */ /* 0x000fe20000300000 */
.L_x_26:
[----:B------:R-:W-:Y:S01]  /*1c20*/  ULEA UR4, UR8, UR41, 0x3 ;  /* 0x0000002908047291 */ /* 0x000fe2000f8e183f */
[----:B------:R-:W-:-:S08]  /*1c30*/  SHF.L.U32 R4, R6, 0x1f, RZ ;  /* 0x0000001f06047819 */ /* 0x000fd000000006ff */
[----:B------:R1:W2:Y:S01]  /*1c40*/  SYNCS.PHASECHK.TRANS64.TRYWAIT P1, [UR4], R4 ;  /* 0x00000004ff0075a7 */ /* 0x0002a20008020144 */
[----:B------:R-:W-:Y:S05]  /*1c50*/  @!P0 BRA `(.L_x_27) ;  /* 0x0000000000048947 */ /* 0x000fea0003800000 */
[----:B------:R-:W-:Y:S01]  /*1c60*/  BPT.TRAP 0x1 ;  /* 0x000000040000795c */ /* 0x000fe20000300000 */
.L_x_27:
[----:B--2---:R-:W-:Y:S05]  /*1c70*/  @P1 BRA `(.L_x_28) ;  /* 0x0000000000081947 */ /* 0x004fea0003800000 */
[----:B------:R-:W2:Y:S02]  /*1c80*/  SYNCS.PHASECHK.TRANS64.TRYWAIT P1, [UR4], R4 ;  /* 0x00000004ff0075a7 */ /* 0x000ea40008020144 */
[----:B--2---:R-:W-:Y:S05]  /*1c90*/  @!P1 BRA `(.L_x_29) ;  /* 0x0000004000989947 */ /* 0x004fea0003800000 */
.L_x_28:
[----:B------:R-:W-:Y:S01]  /*1ca0*/  ULEA UR9, UR8, UR44, 0x9 ;  /* 0x0000002c08097291 */ /* 0x000fe2000f8e483f */
[----:B------:R-:W-:Y:S01]  /*1cb0*/  WARPGROUP.ARRIVE ;  /* 0x00000000000079c5 */ /* 0x000fe20000000000 */
[----:B------:R-:W-:Y:S01]  /*1cc0*/  ULEA UR10, UR8, UR45, 0x9 ;  /* 0x0000002d080a7291 */ /* 0x000fe2000f8e483f */
[----:B------:R-:W-:Y:S01]  /*1cd0*/  UMOV UR5, 0x40000040 ;  /* 0x4000004000057882 */ /* 0x000fe20000000000 */
[----:B------:R-:W-:-:S03]  /*1ce0*/  UMOV UR7, 0x40000040 ;  /* 0x4000004000077882 */ /* 0x000fc60000000000 */
[----:B------:R-:W-:Y:S02]  /*1cf0*/  UMOV UR4, UR9 ;  /* 0x0000000900047c82 */ /* 0x000fe40008000000 */
[----:B------:R-:W-:Y:S02]  /*1d00*/  UMOV UR6, UR10 ;  /* 0x0000000a00067c82 */ /* 0x000fe40008000000 */
[----:B------:R-:W-:Y:S01]  /*1d10*/  HGMMA.64x64x16.F32 R24, gdesc[UR4], R24, gsb0 ;  /* 0x00e00000041879f0 */ /* 0x000fe20008000818 */
        /* <DEDUP_REMOVED lines=23> */
[----:B------:R-:W-:Y:S01]  /*1e90*/  BPT.TRAP 0x1 ;  /* 0x000000040000795c */ /* 0x000fe20000300000 */
.L_x_30:
[----:B------:R-:W-:-:S13]  /*1ea0*/  ISETP.NE.AND P1, PT, R57, RZ, PT ;  /* 0x000000ff3900720c */ /* 0x000fda0003f25270 */
[----:B-12---:R-:W-:-:S05]  /*1eb0*/  @P1 LEA R4, R3, UR41, 0x3 ;  /* 0x0000002903041c11 */ /* 0x006fca000f8e18ff */
[----:B------:R-:W-:-:S05]  /*1ec0*/  @P1 VIADD R5, R4, 0x28 ;  /* 0x0000002804051836 */ /* 0x000fca0000000000 */
[----:B------:R-:W-:-:S04]  /*1ed0*/  @P1 PRMT R5, R56, 0x654, R5 ;  /* 0x0000065438051816 */ /* 0x000fc80000000005 */
[----:B------:R1:W-:Y:S01]  /*1ee0*/  @P1 SYNCS.ARRIVE.TRANS64.RED.A1T0 RZ, [R5+URZ], RZ ;  /* 0x000000ff05ff19a7 */ /* 0x0003e2000810043f */
[----:B------:R-:W-:-:S13]  /*1ef0*/  ISETP.GT.U32.AND P1, PT, R16, 0x1, PT ;  /* 0x000000011000780c */ /* 0x000fda0003f24070 */
[----:B-1----:R-:W-:Y:S05]  /*1f00*/  @P1 BRA `(.L_x_31) ;  /* 0x0000000000041947 */ /* 0x002fea0003800000 */
[----:B------:R-:W-:Y:S01]  /*1f10*/  BPT.TRAP 0x1 ;  /* 0x000000040000795c */ /* 0x000fe20000300000 */
.L_x_31:
[----:B------:R-:W-:Y:S01]  /*1f20*/  UIADD3 UR8, UR8, 0x1, URZ ;  /* 0x0000000108087890 */ /* 0x000fe2000fffe03f */
[C---:B------:R-:W-:Y:S01]  /*1f30*/  ISETP.GT.AND P2, PT, R0.reuse, 0x1, PT ;  /* 0x000000010000780c */ /* 0x040fe20003f44270 */
[----:B------:R-:W-:Y:S02]  /*1f40*/  VIADD R3, R3, 0x1 ;  /* 0x0000000103037836 */ /* 0x000fe40000000000 */
[----:B------:R-:W-:Y:S01]  /*1f50*/  UISETP.NE.AND UP0, UPT, UR8, 0x5, UPT ;  /* 0x000000050800788c */ /* 0x000fe2000bf05270 */
[----:B------:R-:W-:Y:S02]  /*1f60*/  VIADD R0, R0, 0xffffffff ;  /* 0xffffffff00007836 */ /* 0x000fe40000000000 */
[C---:B------:R-:W-:Y:S01]  /*1f70*/  ISETP.NE.AND P1, PT, R3.reuse, 0x5, PT ;  /* 0x000000050300780c */ /* 0x040fe20003f25270 */
[----:B------:R-:W-:Y:S02]  /*1f80*/  USEL UR4, URZ, 0x1, UP0 ;  /* 0x000000013f047887 */ /* 0x000fe40008000000 */
[----:B------:R-:W-:Y:S01]  /*1f90*/  USEL UR8, UR8, URZ, UP0 ;  /* 0x0000003f08087287 */ /* 0x000fe20008000000 */
[----:B------:R-:W-:-:S03]  /*1fa0*/  SEL R3, R3, RZ, P1 ;  /* 0x000000ff03037207 */ /* 0x000fc60000800000 */
[----:B------:R-:W-:Y:S01]  /*1fb0*/  LOP3.LUT R6, R6, UR4, RZ, 0x3c, !PT ;  /* 0x0000000406067c12 */ /* 0x000fe2000f8e3cff */
[----:B------:R-:W-:Y:S07]  /*1fc0*/  @P2 BRA `(.L_x_32) ;  /* 0xfffffffc000c2947 */ /* 0x000fee000383ffff */
.L_x_25:
[----:B------:R-:W1:Y:S01]  /*1fd0*/  LDC R0, c[0x0][0x28c] ;  /* 0x0000a300ff007b82 */ /* 0x000e620000000800 */
[----:B------:R2:W-:Y:S01]  /*1fe0*/  SYNCS.ARRIVE.TRANS64.A1T0 RZ, [R64+UR47], RZ ;  /* 0x000000ff40ff79a7 */ /* 0x0005e2000810002f */
[----:B-1----:R-:W-:-:S13]  /*1ff0*/  ISETP.GE.AND P1, PT, R0, 0x1, PT ;  /* 0x000000010000780c */ /* 0x002fda0003f26270 */
[----:B--2---:R-:W-:Y:S05]  /*2000*/  @!P1 BRA `(.L_x_33) ;  /* 0x0000000000449947 */ /* 0x004fea0003800000 */
[----:B------:R-:W-:Y:S05]  /*2010*/  @!P0 BRA `(.L_x_34) ;  /* 0x0000000000048947 */ /* 0x000fea0003800000 */
[----:B------:R-:W-:Y:S01]  /*2020*/  BPT.TRAP 0x1 ;  /* 0x000000040000795c */ /* 0x000fe20000300000 */
.L_x_34:
[----:B------:R-:W-:-:S13]  /*2030*/  ISETP.NE.AND P0, PT, R57, RZ, PT ;  /* 0x000000ff3900720c */ /* 0x000fda0003f05270 */
[----:B------:R-:W-:-:S05]  /*2040*/  VOTEU.ANY UP0, P0 ;  /* 0x00000000003f7886 */ /* 0x000fca0000000100 */
[----:B------:R-:W-:-:S06]  /*2050*/  @UP0 UIADD3 UR4, UR43, UR38, URZ ;  /* 0x000000262b040290 */ /* 0x000fcc000fffe03f */
[----:B------:R-:W-:Y:S02]  /*2060*/  IMAD.U32 R4, RZ, RZ, UR4 ;  /* 0x00000004ff047e24 */ /* 0x000fe4000f8e00ff */
[----:B------:R-:W-:Y:S02]  /*2070*/  IMAD.U32 R3, RZ, RZ, UR4 ;  /* 0x00000004ff037e24 */ /* 0x000fe4000f8e00ff */
[----:B------:R-:W-:-:S05]  /*2080*/  @P0 IMAD.WIDE.U32 R4, R4, -0x33333333, RZ ;  /* 0xcccccccd04040825 */ /* 0x000fca00078e00ff */
[----:B------:R-:W-:-:S05]  /*2090*/  @P0 SHF.R.U32.HI R0, RZ, 0x2, R5 ;  /* 0x00000002ff000819 */ /* 0x000fca0000011605 */
[----:B------:R-:W-:-:S05]  /*20a0*/  @P0 IMAD R0, R0, -0x5, R3 ;  /* 0xfffffffb00000824 */ /* 0x000fca00078e0203 */
[----:B------:R-:W-:-:S05]  /*20b0*/  @P0 LEA R0, R0, UR41, 0x3 ;  /* 0x0000002900000c11 */ /* 0x000fca000f8e18ff */
[----:B------:R-:W-:-:S05]  /*20c0*/  @P0 VIADD R3, R0, 0x28 ;  /* 0x0000002800030836 */ /* 0x000fca0000000000 */
[----:B------:R-:W-:-:S04]  /*20d0*/  @P0 PRMT R3, R56, 0x654, R3 ;  /* 0x0000065438030816 */ /* 0x000fc80000000003 */
[----:B------:R1:W-:Y:S01]  /*20e0*/  @P0 SYNCS.ARRIVE.TRANS64.RED.A1T0 RZ, [R3+URZ], RZ ;  /* 0x000000ff03ff09a7 */ /* 0x0003e2000810043f */
[----:B------:R-:W-:-:S13]  /*20f0*/  ISETP.GT.U32.AND P0, PT, R16, 0x1, PT ;  /* 0x000000011000780c */ /* 0x000fda0003f04070 */
[----:B-1----:R-:W-:Y:S05]  /*2100*/  @P0 BRA `(.L_x_33) ;  /* 0x0000000000040947 */ /* 0x002fea0003800000 */
[----:B------:R-:W-:Y:S01]  /*2110*/  BPT.TRAP 0x1 ;  /* 0x000000040000795c */ /* 0x000fe20000300000 */
.L_x_33:
[----:B------:R-:W-:Y:S01]  /*2120*/  SHF.L.U32 R0, R73, 0x1f, RZ ;  /* 0x0000001f49007819 */ /* 0x000fe200000006ff */
[----:B------:R-:W-:Y:S01]  /*2130*/  UIADD3 UR38, UR46, UR38, URZ ;  /* 0x000000262e267290 */ /* 0x000fe2000fffe03f */
[----:B------:R-:W1:Y:S01]  /*2140*/  LDC R7, c[0x0][0x288] ;  /* 0x0000a200ff077b82 */ /* 0x000e620000000800 */
[----:B------:R-:W-:Y:S01]  /*2150*/  UISETP.GE.U32.AND UP1, UPT, UR46, 0x5, UPT ;  /* 0x000000052e00788c */ /* 0x000fe2000bf26070 */
[----:B------:R-:W-:Y:S01]  /*2160*/  IMAD.SHL.U32 R8, R62, 0x2, RZ ;  /* 0x000000023e087824 */ /* 0x000fe200078e00ff */
[----:B------:R-:W-:Y:S02]  /*2170*/  UISETP.GT.U32.AND UP0, UPT, UR38, 0x4, UPT ;  /* 0x000000042600788c */ /* 0x000fe4000bf04070 */
[----:B------:R-:W-:Y:S02]  /*2180*/  UIMAD.WIDE.U32 UR4, UR38, -0x33333333, URZ ;  /* 0xcccccccd260478a5 */ /* 0x000fe4000f8e003f */
[----:B------:R-:W-:Y:S01]  /*2190*/  UISETP.LT.U32.AND UP0, UPT, UR46, 0x5, UP0 ;  /* 0x000000052e00788c */ /* 0x000fe20008701070 */
[----:B------:R-:W2:Y:S01]  /*21a0*/  SYNCS.PHASECHK.TRANS64.TRYWAIT P0, [R63+UR42+0x10], R0 ;  /* 0x000010003f0075a7 */ /* 0x000ea2000800016a */
[----:B------:R-:W-:Y:S01]  /*21b0*/  USHF.R.U32.HI UR4, URZ, 0x2, UR5 ;  /* 0x000000023f047899 */ /* 0x000fe20008011605 */
[----:B------:R-:W-:Y:S01]  /*21c0*/  SHF.R.S32.HI R9, RZ, 0x1f, R8 ;  /* 0x0000001fff097819 */ /* 0x000fe20000011408 */
[----:B------:R-:W-:-:S02]  /*21d0*/  USEL UR6, URZ, 0x1, !UP0 ;  /* 0x000000013f067887 */ /* 0x000fc4000c000000 */
[----:B------:R-:W-:Y:S02]  /*21e0*/  UIMAD UR38, UR4, -0x5, UR38 ;  /* 0xfffffffb042678a4 */ /* 0x000fe4000f8e0226 */
[----:B------:R-:W-:-:S04]  /*21f0*/  ULOP3.LUT UR39, UR39, UR6, URZ, 0x3c, !UPT ;  /* 0x0000000627277292 */ /* 0x000fc8000f8e3c3f */
[----:B------:R-:W-:Y:S01]  /*2200*/  @UP1 ULOP3.LUT UR39, UR39, 0x1, UR4, 0x78, !UPT ;  /* 0x0000000127271892 */ /* 0x000fe2000f8e7804 */
[----:B-12---:R-:W-:Y:S11]  /*2210*/  @!P0 BRA `(.L_x_35) ;  /* 0x0000003c00508947 */ /* 0x006ff60003800000 */
.L_x_126:
[----:B-1----:R-:W-:Y:S01]  /*2220*/  IMAD.SHL.U32 R0, R19, 0x40, RZ ;  /* 0x0000004013007824 */ /* 0x002fe200078e00ff */
[----:B------:R-:W-:Y:S01]  /*2230*/  ULDC UR6, c[0x0][0x284] ;  /* 0x0000a10000067ab9 */ /* 0x000fe20000000800 */
[----:B------:R-:W-:Y:S01]  /*2240*/  IMAD.SHL.U32 R14, R22, 0x40, RZ ;  /* 0x00000040160e7824 */ /* 0x000fe200078e00ff */
[----:B------:R-:W-:Y:S01]  /*2250*/  SHF.R.S32.HI R11, RZ, 0x1f, R2 ;  /* 0x0000001fff0b7819 */ /* 0x000fe20000011402 */
[----:B------:R-:W-:Y:S01]  /*2260*/  ULDC.64 UR4, c[0x0][0x5d0] ;  /* 0x0001740000047ab9 */ /* 0x000fe20000000a00 */
[----:B------:R-:W-:Y:S01]  /*2270*/  ISETP.GE.AND P0, PT, R0, UR6, PT ;  /* 0x0000000600007c0c */ /* 0x000fe2000bf06270 */
[----:B------:R-:W-:Y:S01]  /*2280*/  IMAD.WIDE.U32 R4, R2, UR4, R8 ;  /* 0x0000000402047c25 */ /* 0x000fe2000f8e0008 */
[----:B------:R-:W-:Y:S02]  /*2290*/  SHF.R.S32.HI R15, RZ, 0x1f, R14 ;  /* 0x0000001fff0f7819 */ /* 0x000fe4000001140e */
[C---:B------:R-:W-:Y:S01]  /*22a0*/  ISETP.GE.OR P0, PT, R14.reuse, R7, P0 ;  /* 0x000000070e00720c */ /* 0x040fe20000706670 */
[----:B------:R-:W-:Y:S01]  /*22b0*/  IMAD R3, R11, UR4, RZ ;  /* 0x000000040b037c24 */ /* 0x000fe2000f8e02ff */
[----:B------:R-:W-:-:S03]  /*22c0*/  IADD3 R4, P1, R14, R4, RZ ;  /* 0x000000040e047210 */ /* 0x000fc60007f3e0ff */
[----:B------:R-:W-:-:S05]  /*22d0*/  IMAD R3, R2, UR5, R3 ;  /* 0x0000000502037c24 */ /* 0x000fca000f8e0203 */
[----:B------:R-:W-:-:S03]  /*22e0*/  IADD3.X R5, R15, R5, R3, P1, !PT ;  /* 0x000000050f057210 */ /* 0x000fc60000ffe403 */
[----:B------:R-:W-:Y:S05]  /*22f0*/  @P0 BRA `(.L_x_36) ;  /* 0x0000002000b00947 */ /* 0x000fea0003800000 */
[----:B------:R-:W1:Y:S01]  /*2300*/  LDC.64 R76, c[0x0][0x5c8] ;  /* 0x00017200ff4c7b82 */ /* 0x000e620000000a00 */
[----:B-----5:R-:W-:Y:S01]  /*2310*/  FSETP.NEU.AND P0, PT, R59, RZ, PT ;  /* 0x000000ff3b00720b */ /* 0x020fe20003f0d000 */
[----:B------:R-:W-:Y:S01]  /*2320*/  IMAD R3, R62, -0x2, R7 ;  /* 0xfffffffe3e037824 */ /* 0x000fe200078e0207 */
[----:B------:R-:W-:Y:S01]  /*2330*/  BSSY B0, `(.L_x_36) ;  /* 0x0000228000007945 */ /* 0x000fe20003800000 */
[----:B------:R-:W-:-:S04]  /*2340*/  IMAD.WIDE R68, R19, 0x40, R60 ;  /* 0x0000004013447825 */ /* 0x000fc800078e023c */
[----:B------:R-:W-:Y:S02]  /*2350*/  IMAD.IADD R3, R3, 0x1, -R14 ;  /* 0x0000000103037824 */ /* 0x000fe400078e0a0e */
[----:B------:R-:W-:-:S03]  /*2360*/  IMAD.IADD R0, R67, 0x1, -R0 ;  /* 0x0000000143007824 */ /* 0x000fc600078e0a00 */
[----:B------:R-:W-:-:S04]  /*2370*/  ISETP.GT.AND P2, PT, R3, RZ, PT ;  /* 0x000000ff0300720c */ /* 0x000fc80003f44270 */
[----:B------:R-:W-:Y:S01]  /*2380*/  ISETP.GT.AND P1, PT, R0, RZ, P2 ;  /* 0x000000ff0000720c */ /* 0x000fe20001724270 */
[-C--:B-1----:R-:W-:Y:S02]  /*2390*/  IMAD R6, R69, R76.reuse, RZ ;  /* 0x0000004c45067224 */ /* 0x082fe400078e02ff */
[----:B------:R-:W-:-:S04]  /*23a0*/  IMAD.WIDE.U32 R70, R68, R76, R4 ;  /* 0x0000004c44467225 */ /* 0x000fc800078e0004 */
[----:B------:R-:W-:-:S04]  /*23b0*/  IMAD R5, R68, R77, R6 ;  /* 0x0000004d44057224 */ /* 0x000fc800078e0206 */
[----:B------:R-:W-:Y:S01]  /*23c0*/  IMAD.IADD R7, R71, 0x1, R5 ;  /* 0x0000000147077824 */ /* 0x000fe200078e0205 */
[----:B------:R-:W-:Y:S06]  /*23d0*/  @!P0 BRA `(.L_x_37) ;  /* 0x0000001400e48947 */ /* 0x000fec0003800000 */
[----:B------:R-:W1:Y:S01]  /*23e0*/  LDC.64 R74, c[0x0][0x5b8] ;  /* 0x00016e00ff4a7b82 */ /* 0x000e620000000a00 */
[----:B------:R-:W-:-:S07]  /*23f0*/  ULDC.64 UR4, c[0x0][0x5c0] ;  /* 0x0001700000047ab9 */ /* 0x000fce0000000a00 */
[----:B------:R-:W2:Y:S08]  /*2400*/  LDC.64 R78, c[0x0][0x5b0] ;  /* 0x00016c00ff4e7b82 */ /* 0x000eb00000000a00 */
[----:B------:R-:W0:Y:S01]  /*2410*/  LDC.64 R80, c[0x0][0x5a8] ;  /* 0x00016a00ff507b82 */ /* 0x000e220000000a00 */
[-C--:B-1----:R-:W-:Y:S02]  /*2420*/  IMAD R6, R11, R74.reuse, RZ ;  /* 0x0000004a0b067224 */ /* 0x082fe400078e02ff */
[----:B------:R-:W-:-:S04]  /*2430*/  IMAD.WIDE.U32 R4, R2, R74, R8 ;  /* 0x0000004a02047225 */ /* 0x000fc800078e0008 */
[----:B------:R-:W-:Y:S01]  /*2440*/  IMAD R71, R2, R75, R6 ;  /* 0x0000004b02477224 */ /* 0x000fe200078e0206 */
[----:B------:R-:W-:Y:S01]  /*2450*/  IADD3 R10, P0, R14, R4, RZ ;  /* 0x000000040e0a7210 */ /* 0x000fe20007f1e0ff */
[----:B--2---:R-:W-:-:S03]  /*2460*/  IMAD R4, R69, R78, RZ ;  /* 0x0000004e45047224 */ /* 0x004fc600078e02ff */
[----:B------:R-:W-:Y:S01]  /*2470*/  IADD3.X R11, R15, R5, R71, P0, !PT ;  /* 0x000000050f0b7210 */ /* 0x000fe200007fe447 */
[C---:B------:R-:W-:Y:S02]  /*2480*/  IMAD R75, R68.reuse, R79, R4 ;  /* 0x0000004f444b7224 */ /* 0x040fe400078e0204 */
[----:B------:R-:W-:-:S04]  /*2490*/  IMAD.WIDE.U32 R4, R68, R78, R10 ;  /* 0x0000004e44047225 */ /* 0x000fc800078e000a */
[----:B------:R-:W-:Y:S01]  /*24a0*/  IMAD.IADD R5, R5, 0x1, R75 ;  /* 0x0000000105057824 */ /* 0x000fe200078e024b */
[----:B0-----:R-:W-:-:S04]  /*24b0*/  LEA R12, P0, R4, R80, 0x1 ;  /* 0x00000050040c7211 */ /* 0x001fc800078008ff */
[----:B------:R-:W-:-:S05]  /*24c0*/  LEA.HI.X R13, R4, R81, R5, 0x1, P0 ;  /* 0x00000051040d7211 */ /* 0x000fca00000f0c05 */
[----:B------:R-:W2:Y:S01]  /*24d0*/  @P1 LDG.E.LTC128B.U16 R19, desc[UR36][R12.64] ;  /* 0x000000240c131981 */ /* 0x000ea2000c1e1520 */
[----:B------:R-:W-:Y:S01]  /*24e0*/  IMAD.WIDE.U32 R4, R68, R78, R14 ;  /* 0x0000004e44047225 */ /* 0x000fe200078e000e */
[----:B------:R-:W-:Y:S02]  /*24f0*/  BSSY B1, `(.L_x_38) ;  /* 0x0000015000017945 */ /* 0x000fe40003800000 */
[----:B------:R-:W-:-:S04]  /*2500*/  IADD3 R20, P0, R8, R4, RZ ;  /* 0x0000000408147210 */ /* 0x000fc80007f1e0ff */
[----:B------:R-:W-:Y:S02]  /*2510*/  IADD3.X R21, R9, R75, R5, P0, !PT ;  /* 0x0000004b09157210 */ /* 0x000fe400007fe405 */
[----:B------:R-:W-:Y:S01]  /*2520*/  LEA R6, P0, R70, UR4, 0x1 ;  /* 0x0000000446067c11 */ /* 0x000fe2000f8008ff */
[----:B------:R-:W-:-:S03]  /*2530*/  IMAD.WIDE.U32 R20, R2, R74, R20 ;  /* 0x0000004a02147225 */ /* 0x000fc600078e0014 */
[----:B------:R-:W-:Y:S02]  /*2540*/  LEA.HI.X R7, R70, UR5, R7, 0x1, P0 ;  /* 0x0000000546077c11 */ /* 0x000fe400080f0c07 */
[----:B------:R-:W-:-:S04]  /*2550*/  ISETP.GT.AND P0, PT, R3, 0x1, PT ;  /* 0x000000010300780c */ /* 0x000fc80003f04270 */
[----:B------:R-:W-:Y:S01]  /*2560*/  ISETP.GT.AND P3, PT, R0, RZ, P0 ;  /* 0x000000ff0000720c */ /* 0x000fe20000764270 */
[----:B--2---:R-:W-:-:S05]  /*2570*/  HADD2.F32 R4, -RZ, R19.H0_H0 ;  /* 0x20000013ff047230 */ /* 0x004fca0000004100 */
[----:B------:R-:W-:Y:S01]  /*2580*/  FMUL R5, R4, R59 ;  /* 0x0000003b04057220 */ /* 0x000fe20000400000 */
[----:B------:R-:W-:-:S03]  /*2590*/  LEA R4, P4, R20, R80, 0x1 ;  /* 0x0000005014047211 */ /* 0x000fc600078808ff */
[----:B------:R-:W-:-:S05]  /*25a0*/  FFMA R5, R24, R58, R5 ;  /* 0x0000003a18057223 */ /* 0x000fca0000000005 */
[----:B------:R-:W-:Y:S01]  /*25b0*/  F2FP.F16.F32.PACK_AB R12, RZ, R5 ;  /* 0x00000005ff0c723e */ /* 0x000fe200000000ff */
[----:B------:R-:W-:-:S03]  /*25c0*/  IMAD.IADD R5, R71, 0x1, R21 ;  /* 0x0000000147057824 */ /* 0x000fc600078e0215 */
[----:B------:R-:W-:Y:S01]  /*25d0*/  PRMT R13, R12, 0x7610, R13 ;  /* 0x000076100c0d7816 */ /* 0x000fe2000000000d */
[----:B------:R-:W-:Y:S01]  /*25e0*/  IMAD.SHL.U32 R12, R78, 0x8, RZ ;  /* 0x000000084e0c7824 */ /* 0x000fe200078e00ff */
[----:B------:R-:W-:-:S03]  /*25f0*/  LEA.HI.X R5, R20, R81, R5, 0x1, P4 ;  /* 0x0000005114057211 */ /* 0x000fc600020f0c05 */
[----:B------:R0:W-:Y:S02]  /*2600*/  @P1 STG.E.U16 desc[UR36][R6.64], R13 ;  /* 0x0000000d06001986 */ /* 0x0001e4000c101524 */
[----:B0-----:R-:W-:Y:S01]  /*2610*/  SHF.L.U64.HI R13, R78, 0x3, R79 ;  /* 0x000000034e0d7819 */ /* 0x001fe2000001024f */
[----:B------:R-:W-:Y:S06]  /*2620*/  @!P3 BRA `(.L_x_39) ;  /* 0x000000000004b947 */ /* 0x000fec0003800000 */
[----:B------:R0:W5:Y:S02]  /*2630*/  LDG.E.LTC128B.U16 R19, desc[UR36][R4.64+0x2] ;  /* 0x0000022404137981 */ /* 0x000164000c1e1520 */
.L_x_39:
[----:B------:R-:W-:Y:S05]  /*2640*/  BSYNC B1 ;  /* 0x0000000000017941 */ /* 0x000fea0003800000 */
.L_x_38:
[----:B-----5:R-:W-:Y:S01]  /*2650*/  HADD2.F32 R20, -RZ, R19.H0_H0 ;  /* 0x20000013ff147230 */ /* 0x020fe20000004100 */
[----:B------:R-:W-:Y:S01]  /*2660*/  ISETP.GT.AND P2, PT, R0, 0x8, P2 ;  /* 0x000000080000780c */ /* 0x000fe20001744270 */
[----:B------:R-:W-:-:S04]  /*2670*/  IMAD.WIDE.U32 R68, R68, R78, R12 ;  /* 0x0000004e44447225 */ /* 0x000fc800078e000c */
[----:B------:R-:W-:Y:S01]  /*2680*/  FMUL R20, R20, R59 ;  /* 0x0000003b14147220 */ /* 0x000fe20000400000 */
[----:B------:R-:W-:Y:S01]  /*2690*/  IMAD.IADD R75, R75, 0x1, R69 ;  /* 0x000000014b4b7824 */ /* 0x000fe200078e0245 */
[----:B------:R-:W-:Y:S02]  /*26a0*/  IADD3 R10, P1, R10, R68, RZ ;  /* 0x000000440a0a7210 */ /* 0x000fe40007f3e0ff */
[----:B------:R-:W-:-:S03]  /*26b0*/  FFMA R20, R25, R58, R20 ;  /* 0x0000003a19147223 */ /* 0x000fc60000000014 */
[----:B------:R-:W-:Y:S01]  /*26c0*/  IMAD.X R11, R75, 0x1, R11, P1 ;  /* 0x000000014b0b7824 */ /* 0x000fe200008e060b */
[C---:B------:R-:W-:Y:S02]  /*26d0*/  LEA R12, P1, R10.reuse, R80, 0x1 ;  /* 0x000000500a0c7211 */ /* 0x040fe400078208ff */
[----:B------:R-:W-:Y:S02]  /*26e0*/  F2FP.F16.F32.PACK_AB R20, RZ, R20 ;  /* 0x00000014ff14723e */ /* 0x000fe400000000ff */
[----:B------:R-:W-:-:S03]  /*26f0*/  LEA.HI.X R13, R10, R81, R11, 0x1, P1 ;  /* 0x000000510a0d7211 */ /* 0x000fc600008f0c0b */
[----:B------:R1:W-:Y:S04]  /*2700*/  @P3 STG.E.U16 desc[UR36][R6.64+0x2], R20 ;  /* 0x0000021406003986 */ /* 0x0003e8000c101524 */
[----:B------:R-:W2:Y:S01]  /*2710*/  @P2 LDG.E.LTC128B.U16 R19, desc[UR36][R12.64] ;  /* 0x000000240c132981 */ /* 0x000ea2000c1e1520 */
[----:B------:R-:W-:Y:S01]  /*2720*/  IADD3 R14, P1, P3, R8, R68, R14 ;  /* 0x00000044080e7210 */ /* 0x000fe20007b3e00e */
[----:B------:R-:W-:Y:S01]  /*2730*/  BSSY B1, `(.L_x_40) ;  /* 0x0000011000017945 */ /* 0x000fe20003800000 */
[C---:B------:R-:W-:Y:S02]  /*2740*/  SHF.L.U64.HI R11, R76.reuse, 0x4, R77 ;  /* 0x000000044c0b7819 */ /* 0x040fe4000001024d */
[----:B------:R-:W-:Y:S02]  /*2750*/  IADD3.X R15, R9, R75, R15, P1, P3 ;  /* 0x0000004b090f7210 */ /* 0x000fe40000fe640f */
[----:B------:R-:W-:-:S02]  /*2760*/  LEA R10, P1, R76, R6, 0x4 ;  /* 0x000000064c0a7211 */ /* 0x000fc400078220ff */
[----:B------:R-:W-:Y:S01]  /*2770*/  ISETP.GT.AND P0, PT, R0, 0x8, P0 ;  /* 0x000000080000780c */ /* 0x000fe20000704270 */
[----:B------:R-:W-:-:S04]  /*2780*/  IMAD.WIDE.U32 R14, R2, R74, R14 ;  /* 0x0000004a020e7225 */ /* 0x000fc800078e000e */
[----:B------:R-:W-:Y:S02]  /*2790*/  IMAD.X R11, R11, 0x1, R7, P1 ;  /* 0x000000010b0b7824 */ /* 0x000fe400008e0607 */
[----:B------:R-:W-:Y:S02]  /*27a0*/  IMAD.IADD R2, R71, 0x1, R15 ;  /* 0x0000000147027824 */ /* 0x000fe400078e020f */
[----:B--2---:R-:W-:-:S05]  /*27b0*/  HADD2.F32 R8, -RZ, R19.H0_H0 ;  /* 0x20000013ff087230 */ /* 0x004fca0000004100 */
[----:B------:R-:W-:Y:S01]  /*27c0*/  FMUL R9, R8, R59 ;  /* 0x0000003b08097220 */ /* 0x000fe20000400000 */
[----:B------:R-:W-:-:S03]  /*27d0*/  LEA R8, P3, R14, R80, 0x1 ;  /* 0x000000500e087211 */ /* 0x000fc600078608ff */
[----:B------:R-:W-:-:S05]  /*27e0*/  FFMA R9, R26, R58, R9 ;  /* 0x0000003a1a097223 */ /* 0x000fca0000000009 */
[----:B------:R-:W-:Y:S02]  /*27f0*/  F2FP.F16.F32.PACK_AB R12, RZ, R9 ;  /* 0x00000009ff0c723e */ /* 0x000fe400000000ff */
[----:B------:R-:W-:-:S03]  /*2800*/  LEA.HI.X R9, R14, R81, R2, 0x1, P3 ;  /* 0x000000510e097211 */ /* 0x000fc600018f0c02 */
[----:B------:R1:W-:Y:S01]  /*2810*/  @P2 STG.E.U16 desc[UR36][R10.64], R12 ;  /* 0x0000000c0a002986 */ /* 0x0003e2000c101524 */
[----:B------:R-:W-:Y:S05]  /*2820*/  @!P0 BRA `(.L_x_41) ;  /* 0x0000000000048947 */ /* 0x000fea0003800000 */
[----:B------:R2:W5:Y:S02]  /*2830*/  LDG.E.LTC128B.U16 R19, desc[UR36][R8.64+0x2] ;  /* 0x0000022408137981 */ /* 0x000564000c1e1520 */
.L_x_41:
[----:B------:R-:W-:Y:S05]  /*2840*/  BSYNC B1 ;  /* 0x0000000000017941 */ /* 0x000fea0003800000 */
.L_x_40:
[----:B-----5:R-:W-:Y:S01]  /*2850*/  HADD2.F32 R2, -RZ, R19.H0_H0 ;  /* 0x20000013ff027230 */ /* 0x020fe20000004100 */
[----:B------:R-:W-:Y:S01]  /*2860*/  ISETP.GT.AND P1, PT, R3, 0x8, PT ;  /* 0x000000080300780c */ /* 0x000fe20003f24270 */
[----:B------:R-:W-:Y:S03]  /*2870*/  BSSY B1, `(.L_x_42) ;  /* 0x0000008000017945 */ /* 0x000fe60003800000 */
[----:B------:R-:W-:Y:S01]  /*2880*/  FMUL R2, R2, R59 ;  /* 0x0000003b02027220 */ /* 0x000fe20000400000 */
[----:B------:R-:W-:-:S03]  /*2890*/  ISETP.GT.AND P2, PT, R0, RZ, P1 ;  /* 0x000000ff0000720c */ /* 0x000fc60000f44270 */
[----:B------:R-:W-:-:S05]  /*28a0*/  FFMA R2, R27, R58, R2 ;  /* 0x0000003a1b027223 */ /* 0x000fca0000000002 */
[----:B------:R-:W-:-:S05]  /*28b0*/  F2FP.F16.F32.PACK_AB R2, RZ, R2 ;  /* 0x00000002ff02723e */ /* 0x000fca00000000ff */
[----:B------:R3:W-:Y:S01]  /*28c0*/  @P0 STG.E.U16 desc[UR36][R10.64+0x2], R2 ;  /* 0x000002020a000986 */ /* 0x0007e2000c101524 */
[----:B------:R-:W-:Y:S05]  /*28d0*/  @!P2 BRA `(.L_x_43) ;  /* 0x000000000004a947 */ /* 0x000fea0003800000 */
[----:B------:R4:W5:Y:S02]  /*28e0*/  LDG.E.LTC128B.U16 R19, desc[UR36][R4.64+0x10] ;  /* 0x0000102404137981 */ /* 0x000964000c1e1520 */
.L_x_43:
[----:B------:R-:W-:Y:S05]  /*28f0*/  BSYNC B1 ;  /* 0x0000000000017941 */ /* 0x000fea0003800000 */
.L_x_42:
[----:B---3-5:R-:W-:Y:S01]  /*2900*/  HADD2.F32 R2, -RZ, R19.H0_H0 ;  /* 0x20000013ff027230 */ /* 0x028fe20000004100 */
        /* <DEDUP_REMOVED lines=9> */
.L_x_45:
[----:B------:R-:W-:Y:S05]  /*29a0*/  BSYNC B1 ;  /* 0x0000000000017941 */ /* 0x000fea0003800000 */
.L_x_44:
[----:B-----5:R-:W-:Y:S01]  /*29b0*/  HADD2.F32 R2, -RZ, R19.H0_H0 ;  /* 0x20000013ff027230 */ /* 0x020fe20000004100 */
[----:B------:R-:W-:Y:S01]  /*29c0*/  ISETP.GT.AND P1, PT, R0, 0x8, P1 ;  /* 0x000000080000780c */ /* 0x000fe20000f24270 */
[----:B------:R-:W-:Y:S03]  /*29d0*/  BSSY B1, `(.L_x_46) ;  /* 0x0000007000017945 */ /* 0x000fe60003800000 */
[----:B------:R-:W-:-:S04]  /*29e0*/  FMUL R2, R2, R59 ;  /* 0x0000003b02027220 */ /* 0x000fc80000400000 */
[----:B------:R-:W-:-:S05]  /*29f0*/  FFMA R2, R29, R58, R2 ;  /* 0x0000003a1d027223 */ /* 0x000fca0000000002 */
[----:B------:R-:W-:-:S05]  /*2a00*/  F2FP.F16.F32.PACK_AB R2, RZ, R2 ;  /* 0x00000002ff02723e */ /* 0x000fca00000000ff */
[----:B------:R0:W-:Y:S01]  /*2a10*/  @P3 STG.E.U16 desc[UR36][R6.64+0x12], R2 ;  /* 0x0000120206003986 */ /* 0x0001e2000c101524 */
[----:B------:R-:W-:Y:S05]  /*2a20*/  @!P1 BRA `(.L_x_47) ;  /* 0x0000000000049947 */ /* 0x000fea0003800000 */
[----:B------:R0:W5:Y:S02]  /*2a30*/  LDG.E.LTC128B.U16 R19, desc[UR36][R8.64+0x10] ;  /* 0x0000102408137981 */ /* 0x000164000c1e1520 */
.L_x_47:
[----:B------:R-:W-:Y:S05]  /*2a40*/  BSYNC B1 ;  /* 0x0000000000017941 */ /* 0x000fea0003800000 */
.L_x_46:
[----:B0----5:R-:W-:Y:S01]  /*2a50*/  HADD2.F32 R2, -RZ, R19.H0_H0 ;  /* 0x20000013ff027230 */ /* 0x021fe20000004100 */
[----:B------:R-:W-:Y:S01]  /*2a60*/  ISETP.GT.AND P0, PT, R0, 0x8, P0 ;  /* 0x000000080000780c */ /* 0x000fe20000704270 */
[----:B------:R-:W-:Y:S03]  /*2a70*/  BSSY B1, `(.L_x_48) ;  /* 0x0000007000017945 */ /* 0x000fe60003800000 */
[----:B---3--:R-:W-:-:S04]  /*2a80*/  FMUL R13, R2, R59 ;  /* 0x0000003b020d7220 */ /* 0x008fc80000400000 */
[----:B------:R-:W-:-:S05]  /*2a90*/  FFMA R13, R30, R58, R13 ;  /* 0x0000003a1e0d7223 */ /* 0x000fca000000000d */
[----:B------:R-:W-:-:S05]  /*2aa0*/  F2FP.F16.F32.PACK_AB R13, RZ, R13 ;  /* 0x0000000dff0d723e */ /* 0x000fca00000000ff */
[----:B------:R0:W-:Y:S01]  /*2ab0*/  @P1 STG.E.U16 desc[UR36][R10.64+0x10], R13 ;  /* 0x0000100d0a001986 */ /* 0x0001e2000c101524 */
[----:B------:R-:W-:Y:S05]  /*2ac0*/  @!P0 BRA `(.L_x_49) ;  /* 0x0000000000048947 */ /* 0x000fea0003800000 */
[----:B------:R3:W5:Y:S02]  /*2ad0*/  LDG.E.LTC128B.U16 R19, desc[UR36][R8.64+0x12] ;  /* 0x0000122408137981 */ /* 0x000764000c1e1520 */
.L_x_49:
[----:B------:R-:W-:Y:S05]  /*2ae0*/  BSYNC B1 ;  /* 0x0000000000017941 */ /* 0x000fea0003800000 */
.L_x_48:
        /* <DEDUP_REMOVED lines=10> */
.L_x_51:
[----:B------:R-:W-:Y:S05]  /*2b90*/  BSYNC B1 ;  /* 0x0000000000017941 */ /* 0x000fea0003800000 */
.L_x_50:
[----:B0----5:R-:W-:Y:S01]  /*2ba0*/  HADD2.F32 R2, -RZ, R19.H0_H0 ;  /* 0x20000013ff027230 */ /* 0x021fe20000004100 */
        /* <DEDUP_REMOVED lines=9> */
.L_x_53:
[----:B------:R-:W-:Y:S05]  /*2c40*/  BSYNC B1 ;  /* 0x0000000000017941 */ /* 0x000fea0003800000 */
.L_x_52:
        /* <DEDUP_REMOVED lines=9> */
.L_x_55:
[----:B------:R-:W-:Y:S05]  /*2ce0*/  BSYNC B1 ;  /* 0x0000000000017941 */ /* 0x000fea0003800000 */
.L_x_54:
[----:B0----5:R-:W-:Y:S01]  /*2cf0*/  HADD2.F32 R2, -RZ, R19.H0_H0 ;  /* 0x20000013ff027230 */ /* 0x021fe20000004100 */
        /* <DEDUP_REMOVED lines=8> */
.L_x_57:
[----:B------:R-:W-:Y:S05]  /*2d80*/  BSYNC B1 ;  /* 0x0000000000017941 */ /* 0x000fea0003800000 */
.L_x_56:
        /* <DEDUP_REMOVED lines=10> */
.L_x_59:
[----:B------:R-:W-:Y:S05]  /*2e30*/  BSYNC B1 ;  /* 0x0000000000017941 */ /* 0x000fea0003800000 */
.L_x_58:
        /* <DEDUP_REMOVED lines=10> */
.L_x_61:
[----:B------:R-:W-:Y:S05]  /*2ee0*/  BSYNC B1 ;  /* 0x0000000000017941 */ /* 0x000fea0003800000 */
.L_x_60:
        /* <DEDUP_REMOVED lines=9> */
.L_x_63:
[----:B------:R-:W-:Y:S05]  /*2f80*/  BSYNC B1 ;  /* 0x0000000000017941 */ /* 0x000fea0003800000 */
.L_x_62:
        /* <DEDUP_REMOVED lines=9> */
.L_x_65:
[----:B------:R-:W-:Y:S05]  /*3020*/  BSYNC B1 ;  /* 0x0000000000017941 */ /* 0x000fea0003800000 */
.L_x_64:
        /* <DEDUP_REMOVED lines=10> */
.L_x_67:
[----:B------:R-:W-:Y:S05]  /*30d0*/  BSYNC B1 ;  /* 0x0000000000017941 */ /* 0x000fea0003800000 */
.L_x_66:
        /* <DEDUP_REMOVED lines=10> */
.L_x_69:
[----:B------:R-:W-:Y:S05]  /*3180*/  BSYNC B1 ;  /* 0x0000000000017941 */ /* 0x000fea0003800000 */
.L_x_68:
        /* <DEDUP_REMOVED lines=9> */
.L_x_71:
[----:B------:R-:W-:Y:S05]  /*3220*/  BSYNC B1 ;  /* 0x0000000000017941 */ /* 0x000fea0003800000 */
.L_x_70:
        /* <DEDUP_REMOVED lines=9> */
.L_x_73:
[----:B------:R-:W-:Y:S05]  /*32c0*/  BSYNC B1 ;  /* 0x0000000000017941 */ /* 0x000fea0003800000 */
.L_x_72:
        /* <DEDUP_REMOVED lines=10> */
.L_x_75:
[----:B------:R-:W-:Y:S05]  /*3370*/  BSYNC B1 ;  /* 0x0000000000017941 */ /* 0x000fea0003800000 */
.L_x_74:
        /* <DEDUP_REMOVED lines=10> */
.L_x_77:
[----:B------:R-:W-:Y:S05]  /*3420*/  BSYNC B1 ;  /* 0x0000000000017941 */ /* 0x000fea0003800000 */
.L_x_76:
        /* <DEDUP_REMOVED lines=9> */
.L_x_79:
[----:B------:R-:W-:Y:S05]  /*34c0*/  BSYNC B1 ;  /* 0x0000000000017941 */ /* 0x000fea0003800000 */
.L_x_78:
        /* <DEDUP_REMOVED lines=9> */
.L_x_81:
[----:B------:R-:W-:Y:S05]  /*3560*/  BSYNC B1 ;  /* 0x0000000000017941 */ /* 0x000fea0003800000 */
.L_x_80:
        /* <DEDUP_REMOVED lines=10> */
.L_x_83:
[----:B------:R-:W-:Y:S05]  /*3610*/  BSYNC B1 ;  /* 0x0000000000017941 */ /* 0x000fea0003800000 */
.L_x_82:
        /* <DEDUP_REMOVED lines=10> */
.L_x_85:
[----:B------:R-:W-:Y:S05]  /*36c0*/  BSYNC B1 ;  /* 0x0000000000017941 */ /* 0x000fea0003800000 */
.L_x_84:
        /* <DEDUP_REMOVED lines=9> */
.L_x_87:
[----:B------:R-:W-:Y:S05]  /*3760*/  BSYNC B1 ;  /* 0x0000000000017941 */ /* 0x000fea0003800000 */
.L_x_86:
        /* <DEDUP_REMOVED lines=9> */
.L_x_89:
[----:B------:R-:W-:Y:S05]  /*3800*/  BSYNC B1 ;  /* 0x0000000000017941 */ /* 0x000fea0003800000 */
.L_x_88:
        /* <DEDUP_REMOVED lines=10> */
.L_x_91:
[----:B------:R-:W-:Y:S05]  /*38b0*/  BSYNC B1 ;  /* 0x0000000000017941 */ /* 0x000fea0003800000 */
.L_x_90:
[----:B0----5:R-:W-:Y:S01]  /*38c0*/  HADD2.F32 R2, -RZ, R19.H0_H0 ;  /* 0x20000013ff027230 */ /* 0x021fe20000004100 */
[----:B------:R-:W-:Y:S01]  /*38d0*/  ISETP.GT.AND P0, PT, R3, 0x39, PT ;  /* 0x000000390300780c */ /* 0x000fe20003f04270 */
[----:B------:R-:W-:Y:S01]  /*38e0*/  @P2 IMAD.MOV.U32 R3, RZ, RZ, R7 ;  /* 0x000000ffff032224 */ /* 0x000fe200078e0007 */
[----:B------:R-:W-:Y:S02]  /*38f0*/  BSSY B1, `(.L_x_92) ;  /* 0x0000009000017945 */ /* 0x000fe40003800000 */
[----:B------:R-:W-:Y:S01]  /*3900*/  FMUL R13, R2, R59 ;  /* 0x0000003b020d7220 */ /* 0x000fe20000400000 */
[----:B------:R-:W-:Y:S01]  /*3910*/  @P2 IMAD.MOV.U32 R2, RZ, RZ, R6 ;  /* 0x000000ffff022224 */ /* 0x000fe200078e0006 */
[----:B------:R-:W-:Y:S02]  /*3920*/  ISETP.GT.AND P3, PT, R0, RZ, P0 ;  /* 0x000000ff0000720c */ /* 0x000fe40000764270 */
[----:B------:R-:W-:-:S05]  /*3930*/  FFMA R13, R52, R58, R13 ;  /* 0x0000003a340d7223 */ /* 0x000fca000000000d */
[----:B------:R-:W-:-:S05]  /*3940*/  F2FP.F16.F32.PACK_AB R13, RZ, R13 ;  /* 0x0000000dff0d723e */ /* 0x000fca00000000ff */
[----:B------:R0:W-:Y:S01]  /*3950*/  @P2 STG.E.U16 desc[UR36][R2.64+0x70], R13 ;  /* 0x0000700d02002986 */ /* 0x0001e2000c101524 */
[----:B------:R-:W-:Y:S05]  /*3960*/  @!P3 BRA `(.L_x_93) ;  /* 0x000000000004b947 */ /* 0x000fea0003800000 */
[----:B------:R0:W5:Y:S02]  /*3970*/  LDG.E.LTC128B.U16 R19, desc[UR36][R4.64+0x72] ;  /* 0x0000722404137981 */ /* 0x000164000c1e1520 */
.L_x_93:
[----:B------:R-:W-:Y:S05]  /*3980*/  BSYNC B1 ;  /* 0x0000000000017941 */ /* 0x000fea0003800000 */
.L_x_92:
        /* <DEDUP_REMOVED lines=9> */
.L_x_95:
[----:B------:R-:W-:Y:S05]  /*3a20*/  BSYNC B1 ;  /* 0x0000000000017941 */ /* 0x000fea0003800000 */
.L_x_94:
[----:B0----5:R-:W-:Y:S01]  /*3a30*/  HADD2.F32 R2, -RZ, R19.H0_H0 ;  /* 0x20000013ff027230 */ /* 0x021fe20000004100 */
[----:B------:R-:W-:Y:S01]  /*3a40*/  ISETP.GT.AND P0, PT, R0, 0x8, P0 ;  /* 0x000000080000780c */ /* 0x000fe20000704270 */
[----:B------:R-:W-:Y:S03]  /*3a50*/  BSSY B1, `(.L_x_96) ;  /* 0x000000a000017945 */ /* 0x000fe60003800000 */
[----:B------:R-:W-:Y:S01]  /*3a60*/  FMUL R3, R2, R59 ;  /* 0x0000003b02037220 */ /* 0x000fe20000400000 */
[----:B------:R-:W-:-:S03]  /*3a70*/  @P1 IMAD.MOV.U32 R2, RZ, RZ, R10 ;  /* 0x000000ffff021224 */ /* 0x000fc600078e000a */
[----:B------:R-:W-:-:S05]  /*3a80*/  FFMA R3, R54, R58, R3 ;  /* 0x0000003a36037223 */ /* 0x000fca0000000003 */
[----:B------:R-:W-:-:S04]  /*3a90*/  F2FP.F16.F32.PACK_AB R3, RZ, R3 ;  /* 0x00000003ff03723e */ /* 0x000fc800000000ff */
[----:B----4-:R-:W-:Y:S01]  /*3aa0*/  PRMT R4, R3, 0x7610, R4 ;  /* 0x0000761003047816 */ /* 0x010fe20000000004 */
[----:B------:R-:W-:-:S05]  /*3ab0*/  @P1 IMAD.MOV.U32 R3, RZ, RZ, R11 ;  /* 0x000000ffff031224 */ /* 0x000fca00078e000b */
[----:B------:R0:W-:Y:S01]  /*3ac0*/  @P1 STG.E.U16 desc[UR36][R2.64+0x70], R4 ;  /* 0x0000700402001986 */ /* 0x0001e2000c101524 */
[----:B------:R-:W-:Y:S05]  /*3ad0*/  @!P0 BRA `(.L_x_97) ;  /* 0x0000000000048947 */ /* 0x000fea0003800000 */
[----:B------:R4:W5:Y:S02]  /*3ae0*/  LDG.E.LTC128B.U16 R19, desc[UR36][R8.64+0x72] ;  /* 0x0000722408137981 */ /* 0x000964000c1e1520 */
.L_x_97:
[----:B------:R-:W-:Y:S05]  /*3af0*/  BSYNC B1 ;  /* 0x0000000000017941 */ /* 0x000fea0003800000 */
.L_x_96:
[----:B------:R-:W-:Y:S05]  /*3b00*/  @!P0 BRA `(.L_x_98) ;  /* 0x0000000800a88947 */ /* 0x000fea0003800000 */
[----:B-----5:R-:W-:-:S05]  /*3b10*/  HADD2.F32 R0, -RZ, R19.H0_H0 ;  /* 0x20000013ff007230 */ /* 0x020fca0000004100 */
[----:B------:R-:W-:-:S04]  /*3b20*/  FMUL R0, R0, R59 ;  /* 0x0000003b00007220 */ /* 0x000fc80000400000 */
[----:B------:R-:W-:-:S05]  /*3b30*/  FFMA R0, R55, R58, R0 ;  /* 0x0000003a37007223 */ /* 0x000fca0000000000 */
[----:B------:R-:W-:-:S05]  /*3b40*/  F2FP.F16.F32.PACK_AB R0, RZ, R0 ;  /* 0x00000000ff00723e */ /* 0x000fca00000000ff */
[----:B------:R0:W-:Y:S01]  /*3b50*/  STG.E.U16 desc[UR36][R10.64+0x72], R0 ;  /* 0x000072000a007986 */ /* 0x0001e2000c101524 */
[----:B------:R-:W-:Y:S05]  /*3b60*/  BRA `(.L_x_98) ;  /* 0x0000000800907947 */ /* 0x000fea0003800000 */
.L_x_37:
[----:B------:R-:W-:Y:S01]  /*3b70*/  ISETP.GT.AND P0, PT, R3, 0x1, PT ;  /* 0x000000010300780c */ /* 0x000fe20003f04270 */
[----:B------:R-:W-:Y:S01]  /*3b80*/  ULDC.64 UR4, c[0x0][0x5c0] ;  /* 0x0001700000047ab9 */ /* 0x000fe20000000a00 */
[-C--:B------:R-:W-:Y:S01]  /*3b90*/  FMUL R24, R24, R58.reuse ;  /* 0x0000003a18187220 */ /* 0x080fe20000400000 */
[-C--:B------:R-:W-:Y:S01]  /*3ba0*/  FMUL R25, R25, R58.reuse ;  /* 0x0000003a19197220 */ /* 0x080fe20000400000 */
[----:B------:R-:W-:Y:S01]  /*3bb0*/  ISETP.GT.AND P3, PT, R0, RZ, P0 ;  /* 0x000000ff0000720c */ /* 0x000fe20000764270 */
[-C--:B------:R-:W-:Y:S01]  /*3bc0*/  FMUL R26, R26, R58.reuse ;  /* 0x0000003a1a1a7220 */ /* 0x080fe20000400000 */
[----:B------:R-:W-:Y:S01]  /*3bd0*/  LEA R4, P4, R70, UR4, 0x1 ;  /* 0x0000000446047c11 */ /* 0x000fe2000f8808ff */
[----:B------:R-:W-:Y:S01]  /*3be0*/  FMUL R27, R27, R58 ;  /* 0x0000003a1b1b7220 */ /* 0x000fe20000400000 */
[----:B------:R-:W-:Y:S01]  /*3bf0*/  F2FP.F16.F32.PACK_AB R24, RZ, R24 ;  /* 0x00000018ff18723e */ /* 0x000fe200000000ff */
[-C--:B------:R-:W-:Y:S01]  /*3c00*/  FMUL R28, R28, R58.reuse ;  /* 0x0000003a1c1c7220 */ /* 0x080fe20000400000 */
[----:B------:R-:W-:Y:S01]  /*3c10*/  LEA.HI.X R5, R70, UR5, R7, 0x1, P4 ;  /* 0x0000000546057c11 */ /* 0x000fe2000a0f0c07 */
[-C--:B------:R-:W-:Y:S01]  /*3c20*/  FMUL R29, R29, R58.reuse ;  /* 0x0000003a1d1d7220 */ /* 0x080fe20000400000 */
[----:B------:R-:W-:Y:S01]  /*3c30*/  F2FP.F16.F32.PACK_AB R25, RZ, R25 ;  /* 0x00000019ff19723e */ /* 0x000fe200000000ff */
[-C--:B------:R-:W-:Y:S01]  /*3c40*/  FMUL R30, R30, R58.reuse ;  /* 0x0000003a1e1e7220 */ /* 0x080fe20000400000 */
[----:B------:R-:W-:Y:S01]  /*3c50*/  SHF.L.U64.HI R77, R76, 0x4, R77 ;  /* 0x000000044c4d7819 */ /* 0x000fe2000001024d */
[----:B------:R-:W-:Y:S01]  /*3c60*/  @P1 STG.E.U16 desc[UR36][R4.64], R24 ;  /* 0x0000001804001986 */ /* 0x000fe2000c101524 */
[----:B------:R-:W-:Y:S01]  /*3c70*/  ISETP.GT.AND P1, PT, R3, 0x8, PT ;  /* 0x000000080300780c */ /* 0x000fe20003f24270 */
[----:B------:R-:W-:Y:S01]  /*3c80*/  FMUL R31, R31, R58 ;  /* 0x0000003a1f1f7220 */ /* 0x000fe20000400000 */
[----:B------:R-:W-:Y:S01]  /*3c90*/  ISETP.GT.AND P4, PT, R0, 0x8, P0 ;  /* 0x000000080000780c */ /* 0x000fe20000784270 */
[----:B------:R-:W-:Y:S01]  /*3ca0*/  @P3 STG.E.U16 desc[UR36][R4.64+0x2], R25 ;  /* 0x0000021904003986 */ /* 0x000fe2000c101524 */
[----:B------:R-:W-:Y:S01]  /*3cb0*/  LEA R6, P3, R76, R4, 0x4 ;  /* 0x000000044c067211 */ /* 0x000fe200078620ff */
[-C--:B------:R-:W-:Y:S01]  /*3cc0*/  FMUL R32, R32, R58.reuse ;  /* 0x0000003a20207220 */ /* 0x080fe20000400000 */
[C---:B------:R-:W-:Y:S01]  /*3cd0*/  ISETP.GT.AND P2, PT, R0.reuse, 0x8, P2 ;  /* 0x000000080000780c */ /* 0x040fe20001744270 */
[-C--:B------:R-:W-:Y:S01]  /*3ce0*/  FMUL R33, R33, R58.reuse ;  /* 0x0000003a21217220 */ /* 0x080fe20000400000 */
[----:B------:R-:W-:Y:S01]  /*3cf0*/  ISETP.GT.AND P0, PT, R3, 0x9, PT ;  /* 0x000000090300780c */ /* 0x000fe20003f04270 */
[----:B------:R-:W-:Y:S01]  /*3d00*/  IMAD.X R7, R77, 0x1, R5, P3 ;  /* 0x000000014d077824 */ /* 0x000fe200018e0605 */
[----:B------:R-:W-:Y:S01]  /*3d10*/  ISETP.GT.AND P5, PT, R0, RZ, P1 ;  /* 0x000000ff0000720c */ /* 0x000fe20000fa4270 */
[-C--:B------:R-:W-:Y:S01]  /*3d20*/  FMUL R34, R34, R58.reuse ;  /* 0x0000003a22227220 */ /* 0x080fe20000400000 */
[----:B------:R-:W-:Y:S01]  /*3d30*/  ISETP.GT.AND P3, PT, R0, RZ, P0 ;  /* 0x000000ff0000720c */ /* 0x000fe20000764270 */
[----:B------:R-:W-:Y:S01]  /*3d40*/  FMUL R35, R35, R58 ;  /* 0x0000003a23237220 */ /* 0x000fe20000400000 */
[----:B------:R-:W-:Y:S01]  /*3d50*/  F2FP.F16.F32.PACK_AB R26, RZ, R26 ;  /* 0x0000001aff1a723e */ /* 0x000fe200000000ff */
[-C--:B------:R-:W-:Y:S01]  /*3d60*/  FMUL R36, R36, R58.reuse ;  /* 0x0000003a24247220 */ /* 0x080fe20000400000 */
[----:B------:R-:W-:Y:S01]  /*3d70*/  F2FP.F16.F32.PACK_AB R27, RZ, R27 ;  /* 0x0000001bff1b723e */ /* 0x000fe200000000ff */
[----:B------:R-:W-:Y:S01]  /*3d80*/  FMUL R37, R37, R58 ;  /* 0x0000003a25257220 */ /* 0x000fe20000400000 */
[----:B------:R-:W-:Y:S01]  /*3d90*/  F2FP.F16.F32.PACK_AB R28, RZ, R28 ;  /* 0x0000001cff1c723e */ /* 0x000fe200000000ff */
[----:B------:R-:W-:Y:S01]  /*3da0*/  @P2 STG.E.U16 desc[UR36][R6.64], R26 ;  /* 0x0000001a06002986 */ /* 0x000fe2000c101524 */
[----:B------:R-:W-:Y:S01]  /*3db0*/  F2FP.F16.F32.PACK_AB R29, RZ, R29 ;  /* 0x0000001dff1d723e */ /* 0x000fe200000000ff */
[-C--:B------:R-:W-:Y:S01]  /*3dc0*/  FMUL R38, R38, R58.reuse ;  /* 0x0000003a26267220 */ /* 0x080fe20000400000 */
[C---:B------:R-:W-:Y:S01]  /*3dd0*/  ISETP.GT.AND P2, PT, R0.reuse, 0x8, P1 ;  /* 0x000000080000780c */ /* 0x040fe20000f44270 */
[----:B------:R-:W-:Y:S01]  /*3de0*/  @P4 STG.E.U16 desc[UR36][R6.64+0x2], R27 ;  /* 0x0000021b06004986 */ /* 0x000fe2000c101524 */
[----:B------:R-:W-:Y:S01]  /*3df0*/  ISETP.GT.AND P1, PT, R3, 0x10, PT ;  /* 0x000000100300780c */ /* 0x000fe20003f24270 */
[----:B------:R-:W-:Y:S01]  /*3e00*/  FMUL R39, R39, R58 ;  /* 0x0000003a27277220 */ /* 0x000fe20000400000 */
[----:B------:R-:W-:Y:S01]  /*3e10*/  F2FP.F16.F32.PACK_AB R30, RZ, R30 ;  /* 0x0000001eff1e723e */ /* 0x000fe200000000ff */
[----:B------:R-:W-:Y:S01]  /*3e20*/  @P5 STG.E.U16 desc[UR36][R4.64+0x10], R28 ;  /* 0x0000101c04005986 */ /* 0x000fe2000c101524 */
[----:B------:R-:W-:Y:S01]  /*3e30*/  ISETP.GT.AND P4, PT, R0, RZ, P1 ;  /* 0x000000ff0000720c */ /* 0x000fe20000f84270 */
[-C--:B------:R-:W-:Y:S01]  /*3e40*/  FMUL R40, R40, R58.reuse ;  /* 0x0000003a28287220 */ /* 0x080fe20000400000 */
[----:B------:R-:W-:Y:S01]  /*3e50*/  F2FP.F16.F32.PACK_AB R31, RZ, R31 ;  /* 0x0000001fff1f723e */ /* 0x000fe200000000ff */
[----:B------:R-:W-:Y:S01]  /*3e60*/  @P3 STG.E.U16 desc[UR36][R4.64+0x12], R29 ;  /* 0x0000121d04003986 */ /* 0x000fe2000c101524 */
[----:B------:R-:W-:Y:S01]  /*3e70*/  ISETP.GT.AND P3, PT, R0, 0x8, P0 ;  /* 0x000000080000780c */ /* 0x000fe20000764270 */
[----:B------:R-:W-:Y:S01]  /*3e80*/  FMUL R41, R41, R58 ;  /* 0x0000003a29297220 */ /* 0x000fe20000400000 */
[----:B------:R-:W-:Y:S01]  /*3e90*/  ISETP.GT.AND P0, PT, R3, 0x11, PT ;  /* 0x000000110300780c */ /* 0x000fe20003f04270 */
[----:B------:R-:W-:Y:S01]  /*3ea0*/  @P2 STG.E.U16 desc[UR36][R6.64+0x10], R30 ;  /* 0x0000101e06002986 */ /* 0x000fe2000c101524 */
[----:B------:R-:W-:Y:S01]  /*3eb0*/  F2FP.F16.F32.PACK_AB R32, RZ, R32 ;  /* 0x00000020ff20723e */ /* 0x000fe200000000ff */
[-C--:B------:R-:W-:Y:S01]  /*3ec0*/  FMUL R42, R42, R58.reuse ;  /* 0x0000003a2a2a7220 */ /* 0x080fe20000400000 */
[C---:B------:R-:W-:Y:S01]  /*3ed0*/  ISETP.GT.AND P5, PT, R0.reuse, RZ, P0 ;  /* 0x000000ff0000720c */ /* 0x040fe200007a4270 */
[-C--:B------:R-:W-:Y:S01]  /*3ee0*/  FMUL R43, R43, R58.reuse ;  /* 0x0000003a2b2b7220 */ /* 0x080fe20000400000 */
[----:B------:R-:W-:Y:S01]  /*3ef0*/  ISETP.GT.AND P2, PT, R0, 0x8, P1 ;  /* 0x000000080000780c */ /* 0x000fe20000f44270 */
[-C--:B------:R-:W-:Y:S01]  /*3f00*/  FMUL R44, R44, R58.reuse ;  /* 0x0000003a2c2c7220 */ /* 0x080fe20000400000 */
[----:B------:R-:W-:Y:S01]  /*3f10*/  ISETP.GT.AND P1, PT, R3, 0x18, PT ;  /* 0x000000180300780c */ /* 0x000fe20003f24270 */
[-C--:B------:R-:W-:Y:S01]  /*3f20*/  FMUL R45, R45, R58.reuse ;  /* 0x0000003a2d2d7220 */ /* 0x080fe20000400000 */
[----:B------:R-:W-:Y:S01]  /*3f30*/  F2FP.F16.F32.PACK_AB R33, RZ, R33 ;  /* 0x00000021ff21723e */ /* 0x000fe200000000ff */
[----:B------:R-:W-:Y:S01]  /*3f40*/  @P3 STG.E.U16 desc[UR36][R6.64+0x12], R31 ;  /* 0x0000121f06003986 */ /* 0x000fe2000c101524 */
[----:B------:R-:W-:Y:S01]  /*3f50*/  ISETP.GT.AND P3, PT, R0, 0x8, P0 ;  /* 0x000000080000780c */ /* 0x000fe20000764270 */
[-C--:B------:R-:W-:Y:S01]  /*3f60*/  FMUL R46, R46, R58.reuse ;  /* 0x0000003a2e2e7220 */ /* 0x080fe20000400000 */
[----:B------:R-:W-:Y:S01]  /*3f70*/  ISETP.GT.AND P0, PT, R3, 0x19, PT ;  /* 0x000000190300780c */ /* 0x000fe20003f04270 */
[----:B------:R-:W-:Y:S01]  /*3f80*/  @P4 STG.E.U16 desc[UR36][R4.64+0x20], R32 ;  /* 0x0000202004004986 */ /* 0x000fe2000c101524 */
[C---:B------:R-:W-:Y:S01]  /*3f90*/  ISETP.GT.AND P4, PT, R0.reuse, RZ, P1 ;  /* 0x000000ff0000720c */ /* 0x040fe20000f84270 */
[----:B------:R-:W-:Y:S01]  /*3fa0*/  FMUL R47, R47, R58 ;  /* 0x0000003a2f2f7220 */ /* 0x000fe20000400000 */
[----:B------:R-:W-:Y:S01]  /*3fb0*/  F2FP.F16.F32.PACK_AB R34, RZ, R34 ;  /* 0x00000022ff22723e */ /* 0x000fe200000000ff */
[----:B------:R-:W-:Y:S01]  /*3fc0*/  @P5 STG.E.U16 desc[UR36][R4.64+0x22], R33 ;  /* 0x0000222104005986 */ /* 0x000fe2000c101524 */
[----:B------:R-:W-:Y:S01]  /*3fd0*/  ISETP.GT.AND P5, PT, R0, RZ, P0 ;  /* 0x000000ff0000720c */ /* 0x000fe200007a4270 */
[----:B------:R-:W-:Y:S01]  /*3fe0*/  FMUL R48, R48, R58 ;  /* 0x0000003a30307220 */ /* 0x000fe20000400000 */
[----:B------:R-:W-:Y:S01]  /*3ff0*/  F2FP.F16.F32.PACK_AB R35, RZ, R35 ;  /* 0x00000023ff23723e */ /* 0x000fe200000000ff */
[----:B------:R-:W-:Y:S01]  /*4000*/  @P2 STG.E.U16 desc[UR36][R6.64+0x20], R34 ;  /* 0x0000202206002986 */ /* 0x000fe2000c101524 */
[----:B------:R-:W-:Y:S01]  /*4010*/  F2FP.F16.F32.PACK_AB R36, RZ, R36 ;  /* 0x00000024ff24723e */ /* 0x000fe200000000ff */
[-C--:B------:R-:W-:Y:S01]  /*4020*/  FMUL R49, R49, R58.reuse ;  /* 0x0000003a31317220 */ /* 0x080fe20000400000 */
[----:B------:R-:W-:Y:S01]  /*4030*/  ISETP.GT.AND P2, PT, R0, 0x8, P1 ;  /* 0x000000080000780c */ /* 0x000fe20000f44270 */
[----:B------:R-:W-:Y:S01]  /*4040*/  @P3 STG.E.U16 desc[UR36][R6.64+0x22], R35 ;  /* 0x0000222306003986 */ /* 0x000fe2000c101524 */
[----:B------:R-:W-:Y:S01]  /*4050*/  ISETP.GT.AND P1, PT, R3, 0x20, PT ;  /* 0x000000200300780c */ /* 0x000fe20003f24270 */
[-C--:B------:R-:W-:Y:S01]  /*4060*/  FMUL R50, R50, R58.reuse ;  /* 0x0000003a32327220 */ /* 0x080fe20000400000 */
[----:B------:R-:W-:Y:S01]  /*4070*/  F2FP.F16.F32.PACK_AB R37, RZ, R37 ;  /* 0x00000025ff25723e */ /* 0x000fe200000000ff */
[----:B------:R-:W-:Y:S01]  /*4080*/  @P4 STG.E.U16 desc[UR36][R4.64+0x30], R36 ;  /* 0x0000302404004986 */ /* 0x000fe2000c101524 */
[C---:B------:R-:W-:Y:S01]  /*4090*/  ISETP.GT.AND P3, PT, R0.reuse, 0x8, P0 ;  /* 0x000000080000780c */ /* 0x040fe20000764270 */
[-C--:B------:R-:W-:Y:S01]  /*40a0*/  FMUL R51, R51, R58.reuse ;  /* 0x0000003a33337220 */ /* 0x080fe20000400000 */
[----:B------:R-:W-:Y:S01]  /*40b0*/  ISETP.GT.AND P0, PT, R3, 0x21, PT ;  /* 0x000000210300780c */ /* 0x000fe20003f04270 */
[----:B------:R-:W-:Y:S01]  /*40c0*/  @P5 STG.E.U16 desc[UR36][R4.64+0x32], R37 ;  /* 0x0000322504005986 */ /* 0x000fe2000c101524 */
        /* <DEDUP_REMOVED lines=10> */
[----:B------:R-:W-:-:S02]  /*4170*/  F2FP.F16.F32.PACK_AB R41, RZ, R41 ;  /* 0x00000029ff29723e */ /* 0x000fc400000000ff */
[C---:B------:R-:W-:Y:S01]  /*4180*/  ISETP.GT.AND P1, PT, R0.reuse, 0x8, P1 ;  /* 0x000000080000780c */ /* 0x040fe20000f24270 */
[----:B------:R-:W-:Y:S01]  /*4190*/  @P3 STG.E.U16 desc[UR36][R6.64+0x32], R39 ;  /* 0x0000322706003986 */ /* 0x000fe2000c101524 */
[C---:B------:R-:W-:Y:S02]  /*41a0*/  ISETP.GT.AND P2, PT, R0.reuse, 0x8, P0 ;  /* 0x000000080000780c */ /* 0x040fe40000744270 */
[C---:B------:R-:W-:Y:S01]  /*41b0*/  ISETP.GT.AND P0, PT, R3.reuse, 0x29, PT ;  /* 0x000000290300780c */ /* 0x040fe20003f04270 */
[----:B------:R-:W-:Y:S01]  /*41c0*/  @P4 STG.E.U16 desc[UR36][R4.64+0x40], R40 ;  /* 0x0000402804004986 */ /* 0x000fe2000c101524 */
[----:B------:R-:W-:Y:S02]  /*41d0*/  ISETP.GT.AND P4, PT, R3, 0x28, PT ;  /* 0x000000280300780c */ /* 0x000fe40003f84270 */
[----:B------:R-:W-:Y:S01]  /*41e0*/  F2FP.F16.F32.PACK_AB R42, RZ, R42 ;  /* 0x0000002aff2a723e */ /* 0x000fe200000000ff */
[----:B------:R-:W-:Y:S01]  /*41f0*/  @P5 STG.E.U16 desc[UR36][R4.64+0x42], R41 ;  /* 0x0000422904005986 */ /* 0x000fe2000c101524 */
[----:B------:R-:W-:-:S02]  /*4200*/  ISETP.GT.AND P5, PT, R0, RZ, P4 ;  /* 0x000000ff0000720c */ /* 0x000fc400027a4270 */
[C---:B------:R-:W-:Y:S01]  /*4210*/  ISETP.GT.AND P3, PT, R0.reuse, RZ, P0 ;  /* 0x000000ff0000720c */ /* 0x040fe20000764270 */
[----:B------:R-:W-:Y:S01]  /*4220*/  @P1 STG.E.U16 desc[UR36][R6.64+0x40], R42 ;  /* 0x0000402a06001986 */ /* 0x000fe2000c101524 */
[----:B------:R-:W-:Y:S02]  /*4230*/  F2FP.F16.F32.PACK_AB R43, RZ, R43 ;  /* 0x0000002bff2b723e */ /* 0x000fe400000000ff */
[----:B------:R-:W-:Y:S02]  /*4240*/  F2FP.F16.F32.PACK_AB R44, RZ, R44 ;  /* 0x0000002cff2c723e */ /* 0x000fe400000000ff */
[C---:B------:R-:W-:Y:S01]  /*4250*/  ISETP.GT.AND P4, PT, R0.reuse, 0x8, P4 ;  /* 0x000000080000780c */ /* 0x040fe20002784270 */
[----:B------:R-:W-:Y:S01]  /*4260*/  @P2 STG.E.U16 desc[UR36][R6.64+0x42], R43 ;  /* 0x0000422b06002986 */ /* 0x000fe2000c101524 */
[----:B------:R-:W-:Y:S02]  /*4270*/  F2FP.F16.F32.PACK_AB R45, RZ, R45 ;  /* 0x0000002dff2d723e */ /* 0x000fe400000000ff */
[----:B------:R-:W-:Y:S01]  /*4280*/  ISETP.GT.AND P2, PT, R3, 0x31, PT ;  /* 0x000000310300780c */ /* 0x000fe20003f44270 */
[----:B------:R-:W-:Y:S01]  /*4290*/  @P5 STG.E.U16 desc[UR36][R4.64+0x50], R44 ;  /* 0x0000502c04005986 */ /* 0x000fe2000c101524 */
[----:B------:R-:W-:-:S02]  /*42a0*/  ISETP.GT.AND P5, PT, R0, 0x8, P0 ;  /* 0x000000080000780c */ /* 0x000fc400007a4270 */
[C---:B------:R-:W-:Y:S01]  /*42b0*/  ISETP.GT.AND P1, PT, R3.reuse, 0x38, PT ;  /* 0x000000380300780c */ /* 0x040fe20003f24270 */
[----:B------:R-:W-:Y:S01]  /*42c0*/  @P3 STG.E.U16 desc[UR36][R4.64+0x52], R45 ;  /* 0x0000522d04003986 */ /* 0x000fe2000c101524 */
[C---:B------:R-:W-:Y:S02]  /*42d0*/  ISETP.GT.AND P3, PT, R3.reuse, 0x30, PT ;  /* 0x000000300300780c */ /* 0x040fe40003f64270 */
[----:B------:R-:W-:Y:S01]  /*42e0*/  ISETP.GT.AND P0, PT, R3, 0x39, PT ;  /* 0x000000390300780c */ /* 0x000fe20003f04270 */
[----:B------:R-:W-:Y:S01]  /*42f0*/  @P4 IMAD.MOV.U32 R2, RZ, RZ, R6 ;  /* 0x000000ffff024224 */ /* 0x000fe200078e0006 */
[----:B------:R-:W-:Y:S01]  /*4300*/  F2FP.F16.F32.PACK_AB R46, RZ, R46 ;  /* 0x0000002eff2e723e */ /* 0x000fe200000000ff */
[----:B------:R-:W-:Y:S01]  /*4310*/  @P4 IMAD.MOV.U32 R3, RZ, RZ, R7 ;  /* 0x000000ffff034224 */ /* 0x000fe200078e0007 */
[----:B------:R-:W-:Y:S02]  /*4320*/  F2FP.F16.F32.PACK_AB R47, RZ, R47 ;  /* 0x0000002fff2f723e */ /* 0x000fe400000000ff */
[----:B------:R-:W-:-:S02]  /*4330*/  F2FP.F16.F32.PACK_AB R48, RZ, R48 ;  /* 0x00000030ff30723e */ /* 0x000fc400000000ff */
[----:B------:R1:W-:Y:S01]  /*4340*/  @P4 STG.E.U16 desc[UR36][R2.64+0x50], R46 ;  /* 0x0000502e02004986 */ /* 0x0003e2000c101524 */
[C---:B------:R-:W-:Y:S02]  /*4350*/  ISETP.GT.AND P4, PT, R0.reuse, RZ, P2 ;  /* 0x000000ff0000720c */ /* 0x040fe40001784270 */
[----:B------:R-:W-:Y:S02]  /*4360*/  F2FP.F16.F32.PACK_AB R49, RZ, R49 ;  /* 0x00000031ff31723e */ /* 0x000fe400000000ff */
[----:B------:R-:W-:Y:S02]  /*4370*/  ISETP.GT.AND P2, PT, R0, 0x8, P2 ;  /* 0x000000080000780c */ /* 0x000fe40001744270 */
[----:B------:R-:W-:Y:S02]  /*4380*/  F2FP.F16.F32.PACK_AB R50, RZ, R50 ;  /* 0x00000032ff32723e */ /* 0x000fe400000000ff */
[----:B------:R-:W-:Y:S02]  /*4390*/  F2FP.F16.F32.PACK_AB R51, RZ, R51 ;  /* 0x00000033ff33723e */ /* 0x000fe400000000ff */
[----:B------:R-:W-:Y:S01]  /*43a0*/  F2FP.F16.F32.PACK_AB R52, RZ, R52 ;  /* 0x00000034ff34723e */ /* 0x000fe200000000ff */
[----:B-1----:R-:W-:Y:S01]  /*43b0*/  @P5 IMAD.MOV.U32 R2, RZ, RZ, R6 ;  /* 0x000000ffff025224 */ /* 0x002fe200078e0006 */
[----:B------:R-:W-:Y:S01]  /*43c0*/  F2FP.F16.F32.PACK_AB R53, RZ, R53 ;  /* 0x00000035ff35723e */ /* 0x000fe200000000ff */
[----:B------:R-:W-:Y:S01]  /*43d0*/  @P5 IMAD.MOV.U32 R3, RZ, RZ, R7 ;  /* 0x000000ffff035224 */ /* 0x000fe200078e0007 */
[----:B------:R-:W-:-:S02]  /*43e0*/  F2FP.F16.F32.PACK_AB R54, RZ, R54 ;  /* 0x00000036ff36723e */ /* 0x000fc400000000ff */
[----:B------:R-:W-:Y:S02]  /*43f0*/  F2FP.F16.F32.PACK_AB R55, RZ, R55 ;  /* 0x00000037ff37723e */ /* 0x000fe400000000ff */
[----:B------:R1:W-:Y:S01]  /*4400*/  @P5 STG.E.U16 desc[UR36][R2.64+0x52], R47 ;  /* 0x0000522f02005986 */ /* 0x0003e2000c101524 */
[C---:B------:R-:W-:Y:S02]  /*4410*/  ISETP.GT.AND P5, PT, R0.reuse, RZ, P3 ;  /* 0x000000ff0000720c */ /* 0x040fe40001fa4270 */
[----:B------:R-:W-:-:S11]  /*4420*/  ISETP.GT.AND P3, PT, R0, 0x8, P3 ;  /* 0x000000080000780c */ /* 0x000fd60001f64270 */
[----:B-1----:R-:W-:Y:S02]  /*4430*/  @P5 IMAD.MOV.U32 R2, RZ, RZ, R4 ;  /* 0x000000ffff025224 */ /* 0x002fe400078e0004 */
[----:B------:R-:W-:-:S05]  /*4440*/  @P5 IMAD.MOV.U32 R3, RZ, RZ, R5 ;  /* 0x000000ffff035224 */ /* 0x000fca00078e0005 */
[----:B------:R1:W-:Y:S01]  /*4450*/  @P5 STG.E.U16 desc[UR36][R2.64+0x60], R48 ;  /* 0x0000603002005986 */ /* 0x0003e2000c101524 */
[C---:B------:R-:W-:Y:S02]  /*4460*/  ISETP.GT.AND P5, PT, R0.reuse, RZ, P0 ;  /* 0x000000ff0000720c */ /* 0x040fe400007a4270 */
[----:B------:R-:W-:Y:S01]  /*4470*/  ISETP.GT.AND P0, PT, R0, 0x8, P0 ;  /* 0x000000080000780c */ /* 0x000fe20000704270 */
[----:B-1----:R-:W-:Y:S02]  /*4480*/  @P4 IMAD.MOV.U32 R2, RZ, RZ, R4 ;  /* 0x000000ffff024224 */ /* 0x002fe400078e0004 */
[----:B------:R-:W-:-:S05]  /*4490*/  @P4 IMAD.MOV.U32 R3, RZ, RZ, R5 ;  /* 0x000000ffff034224 */ /* 0x000fca00078e0005 */
[----:B------:R1:W-:Y:S01]  /*44a0*/  @P4 STG.E.U16 desc[UR36][R2.64+0x62], R49 ;  /* 0x0000623102004986 */ /* 0x0003e2000c101524 */
[C---:B------:R-:W-:Y:S02]  /*44b0*/  ISETP.GT.AND P4, PT, R0.reuse, RZ, P1 ;  /* 0x000000ff0000720c */ /* 0x040fe40000f84270 */
[----:B------:R-:W-:Y:S01]  /*44c0*/  ISETP.GT.AND P1, PT, R0, 0x8, P1 ;  /* 0x000000080000780c */ /* 0x000fe20000f24270 */
[----:B-1----:R-:W-:Y:S02]  /*44d0*/  @P3 IMAD.MOV.U32 R2, RZ, RZ, R6 ;  /* 0x000000ffff023224 */ /* 0x002fe400078e0006 */
[----:B------:R-:W-:-:S05]  /*44e0*/  @P3 IMAD.MOV.U32 R3, RZ, RZ, R7 ;  /* 0x000000ffff033224 */ /* 0x000fca00078e0007 */
[----:B------:R1:W-:Y:S02]  /*44f0*/  @P3 STG.E.U16 desc[UR36][R2.64+0x60], R50 ;  /* 0x0000603202003986 */ /* 0x0003e4000c101524 */
[----:B-1----:R-:W-:Y:S02]  /*4500*/  @P2 IMAD.MOV.U32 R2, RZ, RZ, R6 ;  /* 0x000000ffff022224 */ /* 0x002fe400078e0006 */
[----:B------:R-:W-:-:S05]  /*4510*/  @P2 IMAD.MOV.U32 R3, RZ, RZ, R7 ;  /* 0x000000ffff032224 */ /* 0x000fca00078e0007 */
[----:B------:R1:W-:Y:S02]  /*4520*/  @P2 STG.E.U16 desc[UR36][R2.64+0x62], R51 ;  /* 0x0000623302002986 */ /* 0x0003e4000c101524 */
[----:B-1----:R-:W-:Y:S02]  /*4530*/  @P4 IMAD.MOV.U32 R2, RZ, RZ, R4 ;  /* 0x000000ffff024224 */ /* 0x002fe400078e0004 */
[----:B------:R-:W-:-:S05]  /*4540*/  @P4 IMAD.MOV.U32 R3, RZ, RZ, R5 ;  /* 0x000000ffff034224 */ /* 0x000fca00078e0005 */
[----:B------:R1:W-:Y:S04]  /*4550*/  @P4 STG.E.U16 desc[UR36][R2.64+0x70], R52 ;  /* 0x0000703402004986 */ /* 0x0003e8000c101524 */
[----:B------:R2:W-:Y:S01]  /*4560*/  @P5 STG.E.U16 desc[UR36][R4.64+0x72], R53 ;  /* 0x0000723504005986 */ /* 0x0005e2000c101524 */
[----:B-1----:R-:W-:Y:S02]  /*4570*/  @P1 IMAD.MOV.U32 R2, RZ, RZ, R6 ;  /* 0x000000ffff021224 */ /* 0x002fe400078e0006 */
[----:B------:R-:W-:-:S05]  /*4580*/  @P1 IMAD.MOV.U32 R3, RZ, RZ, R7 ;  /* 0x000000ffff031224 */ /* 0x000fca00078e0007 */
[----:B------:R2:W-:Y:S04]  /*4590*/  @P1 STG.E.U16 desc[UR36][R2.64+0x70], R54 ;  /* 0x0000703602001986 */ /* 0x0005e8000c101524 */
[----:B------:R2:W-:Y:S02]  /*45a0*/  @P0 STG.E.U16 desc[UR36][R6.64+0x72], R55 ;  /* 0x0000723706000986 */ /* 0x0005e4000c101524 */
.L_x_98:
[----:B------:R-:W-:Y:S05]  /*45b0*/  BSYNC B0 ;  /* 0x0000000000007941 */ /* 0x000fea0003800000 */
.L_x_36:
[----:B0-2---:R-:W2:Y:S01]  /*45c0*/  LDL.64 R2, [R1] ;  /* 0x0000000001027983 */ /* 0x005ea20000100a00 */
[----:B------:R-:W-:Y:S01]  /*45d0*/  ULDC.64 UR4, c[0x0][0x650] ;  /* 0x0001940000047ab9 */ /* 0x000fe20000000a00 */
[----:B------:R0:W-:Y:S01]  /*45e0*/  SYNCS.ARRIVE.TRANS64.A1T0 RZ, [R66+UR47], RZ ;  /* 0x000000ff42ff79a7 */ /* 0x0001e2000810002f */
[----:B------:R-:W-:Y:S01]  /*45f0*/  PRMT R0, RZ, 0x7610, R0 ;  /* 0x00007610ff007816 */ /* 0x000fe20000000000 */
[----:B-----5:R-:W-:Y:S02]  /*4600*/  IMAD.MOV.U32 R19, RZ, RZ, -0x1 ;  /* 0xffffffffff137424 */ /* 0x020fe400078e00ff */
[----:B------:R-:W-:Y:S01]  /*4610*/  IMAD.MOV.U32 R22, RZ, RZ, -0x1 ;  /* 0xffffffffff167424 */ /* 0x000fe200078e00ff */
[----:B--2---:R-:W-:-:S04]  /*4620*/  LEA R18, P0, R2, R18, 0x1 ;  /* 0x0000001202127211 */ /* 0x004fc800078008ff */
[----:B------:R-:W-:Y:S01]  /*4630*/  LEA.HI.X R17, R2, R17, R23, 0x1, P0 ;  /* 0x0000001102117211 */ /* 0x000fe200000f0c17 */
[----:B------:R-:W-:Y:S01]  /*4640*/  IMAD.MOV.U32 R2, RZ, RZ, -0x1 ;  /* 0xffffffffff027424 */ /* 0x000fe200078e00ff */
[----:B------:R-:W-:-:S04]  /*4650*/  ISETP.GE.U32.AND P0, PT, R18, UR4, PT ;  /* 0x0000000412007c0c */ /* 0x000fc8000bf06070 */
[----:B------:R-:W-:-:S13]  /*4660*/  ISETP.GE.U32.AND.EX P0, PT, R17, UR5, PT, P0 ;  /* 0x0000000511007c0c */ /* 0x000fda000bf06100 */
[----:B0-----:R-:W-:Y:S05]  /*4670*/  @P0 BRA `(.L_x_99) ;  /* 0x0000000400700947 */ /* 0x001fea0003800000 */
[----:B-1----:R-:W0:Y:S01]  /*4680*/  S2R R10, SR_CTAID.X ;  /* 0x00000000000a7919 */ /* 0x002e220000002500 */
[----:B---34-:R-:W1:Y:S01]  /*4690*/  LDC.64 R8, c[0x0][0x628] ;  /* 0x00018a00ff087b82 */ /* 0x018e620000000a00 */
[----:B------:R-:W-:Y:S01]  /*46a0*/  ULDC UR4, c[0x0][0x150] ;  /* 0x0000540000047ab9 */ /* 0x000fe20000000800 */
[----:B------:R-:W-:Y:S01]  /*46b0*/  IMAD.MOV.U32 R6, RZ, RZ, R18 ;  /* 0x000000ffff067224 */ /* 0x000fe200078e0012 */
[----:B------:R-:W2:Y:S01]  /*46c0*/  S2R R20, SR_CTAID.Y ;  /* 0x0000000000147919 */ /* 0x000ea20000002600 */
[----:B------:R-:W-:-:S04]  /*46d0*/  IMAD.MOV.U32 R7, RZ, RZ, R17 ;  /* 0x000000ffff077224 */ /* 0x000fc800078e0011 */
[----:B------:R-:W3:Y:S08]  /*46e0*/  LDC R15, c[0x0][0x144] ;  /* 0x00005100ff0f7b82 */ /* 0x000ef00000000800 */
[----:B------:R-:W4:Y:S08]  /*46f0*/  LDC R0, c[0x0][0x630] ;  /* 0x00018c00ff007b82 */ /* 0x000f300000000800 */
[----:B------:R-:W2:Y:S01]  /*4700*/  LDC.64 R12, c[0x0][0x620] ;  /* 0x00018800ff0c7b82 */ /* 0x000ea20000000a00 */
[----:B-1----:R-:W-:-:S04]  /*4710*/  ISETP.NE.U32.AND P0, PT, R8, RZ, PT ;  /* 0x000000ff0800720c */ /* 0x002fc80003f05070 */
[----:B------:R-:W-:Y:S02]  /*4720*/  ISETP.NE.AND.EX P0, PT, R9, RZ, PT, P0 ;  /* 0x000000ff0900720c */ /* 0x000fe40003f05300 */
[----:B0-----:R-:W-:-:S05]  /*4730*/  I2FP.F32.U32 R2, R10 ;  /* 0x0000000a00027245 */ /* 0x001fca0000201000 */
[----:B------:R-:W-:-:S04]  /*4740*/  FMUL R2, R2, UR4 ;  /* 0x0000000402027c20 */ /* 0x000fc80008400000 */
[----:B------:R0:W1:Y:S02]  /*4750*/  F2I.U32.TRUNC.NTZ R14, R2 ;  /* 0x00000002000e7305 */ /* 0x000064000020f000 */
[----:B---34-:R-:W-:Y:S05]  /*4760*/  @!P0 BRA `(.L_x_100) ;  /* 0x0000000000288947 */ /* 0x018fea0003800000 */
[----:B------:R-:W3:Y:S02]  /*4770*/  LDC R3, c[0x0][0x634] ;  /* 0x00018d00ff037b82 */ /* 0x000ee40000000800 */
[----:B---3--:R-:W-:-:S05]  /*4780*/  IADD3 R7, P0, R18, R3, RZ ;  /* 0x0000000312077210 */ /* 0x008fca0007f1e0ff */
[----:B------:R-:W-:-:S04]  /*4790*/  IMAD.X R11, RZ, RZ, R17, P0 ;  /* 0x000000ffff0b7224 */ /* 0x000fc800000e0611 */
[----:B0-----:R-:W-:-:S04]  /*47a0*/  IMAD.WIDE.U32 R2, R11, R8, RZ ;  /* 0x000000080b027225 */ /* 0x001fc800078e00ff */
[----:B------:R-:W-:-:S04]  /*47b0*/  IMAD.WIDE.U32 R4, P0, R7, R9, R2 ;  /* 0x0000000907047225 */ /* 0x000fc80007800002 */
[----:B------:R-:W-:-:S04]  /*47c0*/  IMAD.WIDE.U32 R2, R7, R8, RZ ;  /* 0x0000000807027225 */ /* 0x000fc800078e00ff */
[----:B------:R-:W-:Y:S01]  /*47d0*/  IMAD.X R7, RZ, RZ, RZ, P0 ;  /* 0x000000ffff077224 */ /* 0x000fe200000e06ff */
[----:B------:R-:W-:Y:S01]  /*47e0*/  IADD3 RZ, P0, R3, R4, RZ ;  /* 0x0000000403ff7210 */ /* 0x000fe20007f1e0ff */
[----:B------:R-:W-:-:S04]  /*47f0*/  IMAD.MOV.U32 R6, RZ, RZ, R5 ;  /* 0x000000ffff067224 */ /* 0x000fc800078e0005 */
[----:B------:R-:W-:-:S08]  /*4800*/  IMAD.WIDE.U32.X R6, R11, R9, R6, P0 ;  /* 0x000000090b067225 */ /* 0x000fd000000e0406 */
.L_x_100:
[----:B------:R-:W3:Y:S01]  /*4810*/  LDC.64 R26, c[0x0][0x640] ;  /* 0x00019000ff1a7b82 */ /* 0x000ee20000000a00 */
[-C--:B------:R-:W-:Y:S01]  /*4820*/  SHF.R.U64 R11, R6, R0.reuse, R7 ;  /* 0x00000000060b7219 */ /* 0x080fe20000001207 */
[----:B------:R-:W-:Y:S01]  /*4830*/  IMAD.MOV.U32 R19, RZ, RZ, R17 ;  /* 0x000000ffff137224 */ /* 0x000fe200078e0011 */
[----:B------:R-:W-:Y:S01]  /*4840*/  SHF.R.U32.HI R0, RZ, R0, R7 ;  /* 0x00000000ff007219 */ /* 0x000fe20000011607 */
[----:B-1----:R-:W-:Y:S01]  /*4850*/  IMAD.MOV R14, RZ, RZ, -R14 ;  /* 0x000000ffff0e7224 */ /* 0x002fe200078e0a0e */
[----:B------:R-:W-:Y:S01]  /*4860*/  IADD3 R5, P0, RZ, -R11, RZ ;  /* 0x8000000bff057210 */ /* 0x000fe20007f1e0ff */
[----:B------:R-:W-:Y:S01]  /*4870*/  ULDC UR4, c[0x0][0x154] ;  /* 0x0000550000047ab9 */ /* 0x000fe20000000800 */
[----:B------:R-:W-:Y:S01]  /*4880*/  IMAD.MOV.U32 R7, RZ, RZ, 0x1 ;  /* 0x00000001ff077424 */ /* 0x000fe200078e00ff */
[----:B------:R-:W1:Y:S01]  /*4890*/  LDC R4, c[0x0][0x618] ;  /* 0x00018600ff047b82 */ /* 0x000e620000000800 */
[----:B------:R-:W-:Y:S02]  /*48a0*/  IMAD R22, R15, R14, R10 ;  /* 0x0000000e0f167224 */ /* 0x000fe400078e020a */
[----:B------:R-:W-:-:S04]  /*48b0*/  IMAD.X R3, RZ, RZ, ~R0, P0 ;  /* 0x000000ffff037224 */ /* 0x000fc800000e0e00 */
[-C--:B--2---:R-:W-:Y:S01]  /*48c0*/  IMAD R0, R3, R12.reuse, RZ ;  /* 0x0000000c03007224 */ /* 0x084fe200078e02ff */
[----:B------:R-:W2:Y:S01]  /*48d0*/  LDC R6, c[0x0][0x608] ;  /* 0x00018200ff067b82 */ /* 0x000ea20000000800 */
[----:B0-----:R-:W-:-:S04]  /*48e0*/  IMAD.WIDE.U32 R2, R5, R12, R18 ;  /* 0x0000000c05027225 */ /* 0x001fc800078e0012 */
[----:B------:R-:W-:Y:S01]  /*48f0*/  IMAD R5, R5, R13, R0 ;  /* 0x0000000d05057224 */ /* 0x000fe200078e0200 */
[----:B------:R-:W-:Y:S02]  /*4900*/  I2FP.F32.U32 R0, R20 ;  /* 0x0000001400007245 */ /* 0x000fe40000201000 */
[----:B------:R-:W0:Y:S01]  /*4910*/  LDC R24, c[0x0][0x658] ;  /* 0x00019600ff187b82 */ /* 0x000e220000000800 */
[----:B------:R-:W-:Y:S01]  /*4920*/  IMAD.IADD R3, R3, 0x1, R5 ;  /* 0x0000000103037824 */ /* 0x000fe200078e0205 */
[----:B---3--:R-:W-:Y:S01]  /*4930*/  ISETP.NE.U32.AND P0, PT, R26, RZ, PT ;  /* 0x000000ff1a00720c */ /* 0x008fe20003f05070 */
[----:B------:R-:W-:Y:S01]  /*4940*/  FMUL R0, R0, UR4 ;  /* 0x0000000400007c20 */ /* 0x000fe20008400000 */
[----:B------:R-:W-:Y:S02]  /*4950*/  IMAD.MOV.U32 R5, RZ, RZ, -0x1 ;  /* 0xffffffffff057424 */ /* 0x000fe400078e00ff */
[----:B------:R-:W-:Y:S01]  /*4960*/  ISETP.NE.AND.EX P0, PT, R27, RZ, PT, P0 ;  /* 0x000000ff1b00720c */ /* 0x000fe20003f05300 */
[----:B------:R3:W4:Y:S01]  /*4970*/  F2I.U32.TRUNC.NTZ R12, R0 ;  /* 0x00000000000c7305 */ /* 0x000722000020f000 */
[----:B------:R-:W3:Y:S01]  /*4980*/  LDC R15, c[0x0][0x148] ;  /* 0x00005200ff0f7b82 */ /* 0x000ee20000000800 */
[----:B-1----:R-:W-:-:S02]  /*4990*/  SHF.R.U64 R10, R2, R4, R3 ;  /* 0x00000004020a7219 */ /* 0x002fc40000001203 */
[----:B------:R-:W-:-:S05]  /*49a0*/  SHF.R.U32.HI R3, RZ, R4, R3 ;  /* 0x00000004ff037219 */ /* 0x000fca0000011603 */
[----:B------:R-:W1:Y:S01]  /*49b0*/  LDC R14, c[0x0][0x600] ;  /* 0x00018000ff0e7b82 */ /* 0x000e620000000800 */
[-CC-:B--2---:R-:W-:Y:S02]  /*49c0*/  SHF.R.U64 R8, R10, R6.reuse, R3.reuse ;  /* 0x000000060a087219 */ /* 0x184fe40000001203 */
[----:B------:R-:W-:-:S05]  /*49d0*/  SHF.R.U32.HI R3, RZ, R6, R3 ;  /* 0x00000006ff037219 */ /* 0x000fca0000011603 */
[----:B------:R-:W2:Y:S01]  /*49e0*/  LDC R21, c[0x0][0x648] ;  /* 0x00019200ff157b82 */ /* 0x000ea20000000800 */
[-CC-:B0-----:R-:W-:Y:S02]  /*49f0*/  SHF.R.U64 R13, R8, R24.reuse, R3.reuse ;  /* 0x00000018080d7219 */ /* 0x181fe40000001203 */
[-C--:B------:R-:W-:Y:S02]  /*4a00*/  SHF.L.U32 R5, R5, R24.reuse, RZ ;  /* 0x0000001805057219 */ /* 0x080fe400000006ff */
[-C--:B------:R-:W-:Y:S01]  /*4a10*/  SHF.R.U32.HI R3, RZ, R24.reuse, R3 ;  /* 0x00000018ff037219 */ /* 0x080fe20000011603 */
[----:B------:R-:W-:Y:S01]  /*4a20*/  IMAD.MOV.U32 R2, RZ, RZ, R13 ;  /* 0x000000ffff027224 */ /* 0x000fe200078e000d */
[----:B------:R-:W-:Y:S01]  /*4a30*/  SHF.L.U32 R24, R7, R24, RZ ;  /* 0x0000001807187219 */ /* 0x000fe200000006ff */
[----:B------:R-:W0:Y:S01]  /*4a40*/  LDC R25, c[0x0][0x638] ;  /* 0x00018e00ff197b82 */ /* 0x000e220000000800 */
[----:B------:R-:W-:-:S07]  /*4a50*/  LOP3.LUT R19, RZ, R5, RZ, 0x33, !PT ;  /* 0x00000005ff137212 */ /* 0x000fce00078e33ff */
[----:B------:R-:W0:Y:S01]  /*4a60*/  LDC R28, c[0x0][0x610] ;  /* 0x00018400ff1c7b82 */ /* 0x000e220000000800 */
[----:B----4-:R-:W-:Y:S05]  /*4a70*/  @!P0 BRA `(.L_x_101) ;  /* 0x0000000000288947 */ /* 0x010fea0003800000 */
[----:B---3--:R-:W3:Y:S02]  /*4a80*/  LDC R0, c[0x0][0x64c] ;  /* 0x00019300ff007b82 */ /* 0x008ee40000000800 */
[----:B---3--:R-:W-:-:S05]  /*4a90*/  IADD3 R7, P0, R13, R0, RZ ;  /* 0x000000000d077210 */ /* 0x008fca0007f1e0ff */
        /* <DEDUP_REMOVED lines=8> */
.L_x_101:
[----:B------:R-:W4:Y:S01]  /*4b20*/  LDC R4, c[0x0][0x65c] ;  /* 0x00019700ff047b82 */ /* 0x000f220000000800 */
[----:B--23--:R-:W-:Y:S01]  /*4b30*/  SHF.R.U64 R0, R2, R21, R3 ;  /* 0x0000001502007219 */ /* 0x00cfe20000001203 */
[----:B-1----:R-:W-:Y:S01]  /*4b40*/  VIADD R3, R14, 0xffffffff ;  /* 0xffffffff0e037836 */ /* 0x002fe20000000000 */
[----:B------:R-:W-:Y:S01]  /*4b50*/  LOP3.LUT R19, R8, R19, RZ, 0xc0, !PT ;  /* 0x0000001308137212 */ /* 0x000fe200078ec0ff */
[----:B------:R-:W-:Y:S02]  /*4b60*/  IMAD.MOV R12, RZ, RZ, -R12 ;  /* 0x000000ffff0c7224 */ /* 0x000fe400078e0a0c */
[----:B------:R-:W-:Y:S01]  /*4b70*/  IMAD.MOV R2, RZ, RZ, -R0 ;  /* 0x000000ffff027224 */ /* 0x000fe200078e0a00 */
[----:B------:R-:W-:Y:S01]  /*4b80*/  LOP3.LUT R3, R10, R3, RZ, 0xc0, !PT ;  /* 0x000000030a037212 */ /* 0x000fe200078ec0ff */
[----:B------:R-:W-:Y:S02]  /*4b90*/  IMAD R19, R24, R0, R19 ;  /* 0x0000000018137224 */ /* 0x000fe400078e0213 */
[----:B0-----:R-:W-:-:S04]  /*4ba0*/  IMAD R0, R2, R25, R13 ;  /* 0x0000001902007224 */ /* 0x001fc800078e020d */
[----:B------:R-:W-:Y:S01]  /*4bb0*/  IMAD R2, R0, R14, R3 ;  /* 0x0000000e00027224 */ /* 0x000fe200078e0203 */
[----:B----4-:R-:W-:Y:S01]  /*4bc0*/  ISETP.NE.AND P0, PT, R4, 0x1, PT ;  /* 0x000000010400780c */ /* 0x010fe20003f05270 */
[----:B------:R-:W-:-:S05]  /*4bd0*/  IMAD.MOV.U32 R4, RZ, RZ, 0x1 ;  /* 0x00000001ff047424 */ /* 0x000fca00078e00ff */
[----:B------:R-:W-:-:S07]  /*4be0*/  PRMT R0, R4, 0x7610, R0 ;  /* 0x0000761004007816 */ /* 0x000fce0000000000 */
[----:B------:R-:W-:-:S04]  /*4bf0*/  @P0 IMAD R22, R15, R12, R20 ;  /* 0x0000000c0f160224 */ /* 0x000fc800078e0214 */
[----:B------:R-:W-:-:S05]  /*4c00*/  IMAD R19, R19, R28, R22 ;  /* 0x0000001c13137224 */ /* 0x000fca00078e0216 */
[----:B------:R-:W-:Y:S02]  /*4c10*/  SEL R22, R2, R19, !P0 ;  /* 0x0000001302167207 */ /* 0x000fe40004000000 */
[----:B------:R-:W-:Y:S01]  /*4c20*/  SEL R19, R19, R2, !P0 ;  /* 0x0000000213137207 */ /* 0x000fe20004000000 */
[----:B------:R-:W-:-:S07]  /*4c30*/  IMAD.MOV.U32 R2, RZ, RZ, R11 ;  /* 0x000000ffff027224 */ /* 0x000fce00078e000b */
.L_x_99:
[----:B------:R-:W-:Y:S02]  /*4c40*/  LOP3.LUT P0, RZ, R0, 0xff, RZ, 0xc0, !PT ;  /* 0x000000ff00ff7812 */ /* 0x000fe4000780c0ff */
[----:B------:R-:W-:-:S11]  /*4c50*/  LOP3.LUT R73, R73, 0x1, RZ, 0x3c, !PT ;  /* 0x0000000149497812 */ /* 0x000fd600078e3cff */
[----:B------:R-:W-:Y:S05]  /*4c60*/  @P0 BRA `(.L_x_102) ;  /* 0xffffffc800b00947 */ /* 0x000fea000383ffff */
[----:B------:R-:W-:Y:S05]  /*4c70*/  EXIT ;  /* 0x000000000000794d */ /* 0x000fea0003800000 */
.L_x_17:
[----:B------:R-:W-:-:S08]  /*4c80*/  ISETP.NE.AND P0, PT, R5, RZ, PT ;  /* 0x000000ff0500720c */ /* 0x000fd00003f05270 */
[----:B0-----:R-:W0:-:S00]  /*4c90*/  USETMAXREG.DEALLOC.CTAPOOL 0x28 ;  /* 0x00000028000079c8 */ /* 0x001e0000080e0500 */
[----:B------:R-:W-:Y:S05]  /*4ca0*/  @P0 EXIT ;  /* 0x000000000000094d */ /* 0x000fea0003800000 */
[----:B0-----:R-:W-:Y:S01]  /*4cb0*/  LOP3.LUT P0, RZ, R8, 0xff, RZ, 0xc0, !PT ;  /* 0x000000ff08ff7812 */ /* 0x001fe2000780c0ff */
[----:B------:R-:W-:Y:S02]  /*4cc0*/  IMAD.MOV.U32 R0, RZ, RZ, 0x1 ;  /* 0x00000001ff007424 */ /* 0x000fe400078e00ff */
[----:B------:R-:W-:-:S10]  /*4cd0*/  IMAD.MOV.U32 R7, RZ, RZ, RZ ;  /* 0x000000ffff077224 */ /* 0x000fd400078e00ff */
[----:B------:R-:W-:Y:S05]  /*4ce0*/  @!P0 BRA `(.L_x_103) ;  /* 0x0000000c00788947 */ /* 0x000fea0003800000 */
[----:B------:R-:W0:Y:S01]  /*4cf0*/  S2UR UR9, SR_CgaCtaId ;  /* 0x00000000000979c3 */ /* 0x000e220000008800 */
[----:B------:R-:W-:Y:S01]  /*4d00*/  UMOV UR10, 0x1 ;  /* 0x00000001000a7882 */ /* 0x000fe20000000000 */
[----:B------:R-:W-:Y:S01]  /*4d10*/  LOP3.LUT P0, RZ, R4, 0x1f, RZ, 0xc0, !PT ;  /* 0x0000001f04ff7812 */ /* 0x000fe2000780c0ff */
[----:B------:R-:W-:Y:S01]  /*4d20*/  ULDC UR5, c[0x0][0x658] ;  /* 0x0001960000057ab9 */ /* 0x000fe20000000800 */
[----:B------:R-:W-:Y:S01]  /*4d30*/  UMOV UR7, 0xffffffff ;  /* 0xffffffff00077882 */ /* 0x000fe20000000000 */
[----:B------:R-:W-:Y:S01]  /*4d40*/  BSSY B0, `(.L_x_103) ;  /* 0x00000d8000007945 */ /* 0x000fe20003800000 */
[----:B------:R-:W-:Y:S01]  /*4d50*/  USHF.L.U32 UR7, UR7, UR5, URZ ;  /* 0x0000000507077299 */ /* 0x000fe2000800063f */
[C---:B------:R-:W-:Y:S01]  /*4d60*/  ISETP.NE.AND P2, PT, R3.reuse, RZ, PT ;  /* 0x000000ff0300720c */ /* 0x040fe20003f45270 */
[----:B------:R-:W-:Y:S01]  /*4d70*/  IMAD.MOV.U32 R8, RZ, RZ, 0x1 ;  /* 0x00000001ff087424 */ /* 0x000fe200078e00ff */
[----:B------:R-:W-:Y:S01]  /*4d80*/  ISETP.NE.OR P0, PT, R3, RZ, !P0 ;  /* 0x000000ff0300720c */ /* 0x000fe20004705670 */
[----:B------:R-:W-:Y:S01]  /*4d90*/  IMAD.MOV.U32 R0, RZ, RZ, 0x1 ;  /* 0x00000001ff007424 */ /* 0x000fe200078e00ff */
[----:B------:R-:W-:Y:S01]  /*4da0*/  LOP3.LUT R6, R16, 0x2, RZ, 0xfc, !PT ;  /* 0x0000000210067812 */ /* 0x000fe200078efcff */
[----:B------:R-:W-:Y:S01]  /*4db0*/  IMAD.MOV.U32 R7, RZ, RZ, RZ ;  /* 0x000000ffff077224 */ /* 0x000fe200078e00ff */
[----:B------:R-:W-:Y:S01]  /*4dc0*/  ULDC UR4, c[0x0][0x600] ;  /* 0x0001800000047ab9 */ /* 0x000fe20000000800 */
[----:B------:R-:W-:Y:S01]  /*4dd0*/  UMOV UR18, 0x5 ;  /* 0x0000000500127882 */ /* 0x000fe20000000000 */
[----:B------:R-:W-:-:S02]  /*4de0*/  UIADD3 UR26, UR40, 0x1, URZ ;  /* 0x00000001281a7890 */ /* 0x000fc4000fffe03f */
[----:B------:R-:W-:Y:S02]  /*4df0*/  UIADD3 UR4, UR4, -0x1, URZ ;  /* 0xffffffff04047890 */ /* 0x000fe4000fffe03f */
[----:B------:R-:W-:Y:S02]  /*4e00*/  USHF.L.U32 UR5, UR10, UR5, URZ ;  /* 0x000000050a057299 */ /* 0x000fe4000800063f */
[----:B------:R-:W-:Y:S01]  /*4e10*/  ULOP3.LUT UR7, URZ, UR7, URZ, 0x33, !UPT ;  /* 0x000000073f077292 */ /* 0x000fe2000f8e333f */
[----:B------:R-:W-:Y:S01]  /*4e20*/  ULDC.64 UR24, c[0x0][0x198] ;  /* 0x0000660000187ab9 */ /* 0x000fe20000000a00 */
[----:B0-----:R-:W-:Y:S02]  /*4e30*/  ULOP3.LUT UR8, UR9, 0x1, URZ, 0xc0, !UPT ;  /* 0x0000000109087892 */ /* 0x001fe4000f8ec03f */
[----:B------:R-:W-:Y:S02]  /*4e40*/  USHF.R.U32.HI UR27, URZ, 0x1, UR9 ;  /* 0x000000013f1b7899 */ /* 0x000fe40008011609 */
[----:B------:R-:W-:-:S02]  /*4e50*/  USHF.L.U32 UR6, UR9, 0x5, URZ ;  /* 0x0000000509067899 */ /* 0x000fc4000800063f */
[----:B------:R-:W-:Y:S02]  /*4e60*/  USHF.L.U32 UR28, UR9, 0xb, URZ ;  /* 0x0000000b091c7899 */ /* 0x000fe4000800063f */
[----:B------:R-:W-:Y:S02]  /*4e70*/  ULOP3.LUT UR9, UR9, 0xfffffffe, URZ, 0xc0, !UPT ;  /* 0xfffffffe09097892 */ /* 0x000fe4000f8ec03f */
[----:B------:R-:W-:Y:S02]  /*4e80*/  UISETP.GT.U32.AND UP0, UPT, UR8, 0xffff, UPT ;  /* 0x0000ffff0800788c */ /* 0x000fe4000bf04070 */
[----:B------:R-:W-:Y:S02]  /*4e90*/  USHF.L.U32 UR13, UR10, UR9, URZ ;  /* 0x000000090a0d7299 */ /* 0x000fe4000800063f */
[----:B------:R-:W-:Y:S02]  /*4ea0*/  ULOP3.LUT UR9, UR9, 0x1, URZ, 0xfc, !UPT ;  /* 0x0000000109097892 */ /* 0x000fe4000f8efc3f */
[----:B------:R-:W-:-:S02]  /*4eb0*/  USEL UR8, UR8, 0xffff, !UP0 ;  /* 0x0000ffff08087887 */ /* 0x000fc4000c000000 */
[----:B------:R-:W-:Y:S02]  /*4ec0*/  USHF.L.U32 UR9, UR10, UR9, URZ ;  /* 0x000000090a097299 */ /* 0x000fe4000800063f */
[----:B------:R-:W-:Y:S02]  /*4ed0*/  ULOP3.LUT UR8, UR8, 0xffff, URZ, 0xc0, !UPT ;  /* 0x0000ffff08087892 */ /* 0x000fe4000f8ec03f */
[----:B------:R-:W-:Y:S02]  /*4ee0*/  ULOP3.LUT UR6, UR6, 0x20, URZ, 0xc0, !UPT ;  /* 0x0000002006067892 */ /* 0x000fe4000f8ec03f */
[----:B------:R-:W-:Y:S02]  /*4ef0*/  ULOP3.LUT UR13, UR13, UR9, URZ, 0xfc, !UPT ;  /* 0x000000090d0d7292 */ /* 0x000fe4000f8efc3f */
[----:B------:R-:W-:-:S12]  /*4f00*/  USHF.L.U32 UR18, UR18, UR8, URZ ;  /* 0x0000000812127299 */ /* 0x000fd8000800063f */
.L_x_115:
[----:B------:R-:W-:-:S03]  /*4f10*/  UMOV UR8, 0xffffffff ;  /* 0xffffffff00087882 */ /* 0x000fc60000000000 */
[----:B------:R-:W-:Y:S05]  /*4f20*/  BRA.DIV UR8, `(.L_x_104) ;  /* 0x0000001208207947 */ /* 0x000fea000b800000 */
[----:B------:R-:W-:-:S13]  /*4f30*/  ELECT P6, URZ, PT ;  /* 0x00000000003f782f */ /* 0x000fda00038c0000 */
.L_x_129:
[----:B------:R-:W0:Y:S01]  /*4f40*/  LDC R3, c[0x0][0x28c] ;  /* 0x0000a300ff037b82 */ /* 0x000e220000000800 */
[----:B------:R-:W-:Y:S01]  /*4f50*/  BSSY B1, `(.L_x_105) ;  /* 0x000003e000017945 */ /* 0x000fe20003800000 */
[----:B0-----:R-:W-:-:S13]  /*4f60*/  ISETP.LT.OR P6, PT, R3, 0x1, !P6 ;  /* 0x000000010300780c */ /* 0x001fda00077c1670 */
[----:B------:R-:W-:Y:S05]  /*4f70*/  @P6 BRA `(.L_x_106) ;  /* 0x0000000000ec6947 */ /* 0x000fea0003800000 */
[----:B------:R-:W-:Y:S01]  /*4f80*/  LEA R19, R19, UR27, 0x1 ;  /* 0x0000001b13137c11 */ /* 0x000fe2000f8e08ff */
[----:B------:R-:W-:Y:S01]  /*4f90*/  IMAD.MOV.U32 R12, RZ, RZ, RZ ;  /* 0x000000ffff0c7224 */ /* 0x000fe200078e00ff */
[----:B------:R-:W-:Y:S01]  /*4fa0*/  LEA R22, R22, UR6, 0x6 ;  /* 0x0000000616167c11 */ /* 0x000fe2000f8e30ff */
[----:B------:R-:W-:Y:S02]  /*4fb0*/  IMAD.U32 R13, RZ, RZ, UR26 ;  /* 0x0000001aff0d7e24 */ /* 0x000fe4000f8e00ff */
[----:B------:R-:W-:Y:S02]  /*4fc0*/  IMAD.MOV.U32 R3, RZ, RZ, R0 ;  /* 0x000000ffff037224 */ /* 0x000fe400078e0000 */
[----:B------:R-:W-:Y:S02]  /*4fd0*/  IMAD.MOV.U32 R4, RZ, RZ, R7 ;  /* 0x000000ffff047224 */ /* 0x000fe400078e0007 */
[----:B------:R-:W-:-:S07]  /*4fe0*/  IMAD.SHL.U32 R19, R19, 0x20, RZ ;  /* 0x0000002013137824 */ /* 0x000fce00078e00ff */
.L_x_110:
[----:B------:R-:W0:Y:S01]  /*4ff0*/  S2R R10, SR_CgaCtaId ;  /* 0x00000000000a7919 */ /* 0x000e220000008800 */
[----:B------:R-:W-:Y:S01]  /*5000*/  MOV R5, 0x400 ;  /* 0x0000040000057802 */ /* 0x000fe20000000f00 */
[----:B------:R-:W1:Y:S03]  /*5010*/  @!P2 LDC R9, c[0x0][0x500] ;  /* 0x00014000ff09ab82 */ /* 0x000e660000000800 */
[----:B0-----:R-:W-:Y:S02]  /*5020*/  LEA R11, R10, R5, 0x18 ;  /* 0x000000050a0b7211 */ /* 0x001fe400078ec0ff */
[----:B------:R-:W-:-:S03]  /*5030*/  SHF.L.U32 R5, R3, 0x1f, RZ ;  /* 0x0000001f03057819 */ /* 0x000fc600000006ff */
[----:B------:R-:W-:-:S04]  /*5040*/  IMAD R10, R4, 0x8, R11 ;  /* 0x00000008040a7824 */ /* 0x000fc800078e020b */
[----:B------:R-:W0:Y:S02]  /*5050*/  SYNCS.PHASECHK.TRANS64.TRYWAIT P1, [R10+URZ+0x28], R5 ;  /* 0x000028050a0075a7 */ /* 0x000e24000802017f */
[----:B01----:R-:W-:Y:S05]  /*5060*/  @!P1 BRA `(.L_x_107) ;  /* 0x0000000c00f09947 */ /* 0x003fea0003800000 */
.L_x_130:
[----:B0-----:R-:W-:Y:S01]  /*5070*/  PRMT R5, R6, 0x9910, RZ ;  /* 0x0000991006057816 */ /* 0x001fe200000000ff */
[----:B------:R0:W-:Y:S03]  /*5080*/  @!P2 SYNCS.ARRIVE.TRANS64 RZ, [R10+URZ], R9 ;  /* 0x000000090affa9a7 */ /* 0x0001e6000800003f */
[----:B------:R-:W-:-:S13]  /*5090*/  ISETP.NE.AND P1, PT, R5, 0x2, PT ;  /* 0x000000020500780c */ /* 0x000fda0003f25270 */
[----:B0-----:R-:W-:Y:S05]  /*50a0*/  @P1 BRA `(.L_x_108) ;  /* 0x0000000000041947 */ /* 0x001fea0003800000 */
[----:B------:R-:W-:Y:S01]  /*50b0*/  BPT.TRAP 0x1 ;  /* 0x000000040000795c */ /* 0x000fe20000300000 */
.L_x_108:
[----:B------:R-:W-:Y:S05]  /*50c0*/  @P0 BRA `(.L_x_109) ;  /* 0x0000000000040947 */ /* 0x000fea0003800000 */
[----:B------:R-:W-:Y:S01]  /*50d0*/  BPT.TRAP 0x1 ;  /* 0x000000040000795c */ /* 0x000fe20000300000 */
.L_x_109:
[----:B------:R-:W-:Y:S01]  /*50e0*/  R2UR UR8, R4 ;  /* 0x00000000040872ca */ /* 0x000fe200000e0000 */
[----:B------:R-:W-:Y:S01]  /*50f0*/  VIADD R13, R13, 0xffffffff ;  /* 0xffffffff0d0d7836 */ /* 0x000fe20000000000 */
[----:B------:R-:W-:Y:S01]  /*5100*/  R2UR UR15, R11 ;  /* 0x000000000b0f72ca */ /* 0x000fe200000e0000 */
[----:B------:R-:W-:Y:S01]  /*5110*/  UIADD3 UR14, UP0, UR24, 0xf0, URZ ;  /* 0x000000f0180e7890 */ /* 0x000fe2000ff1e03f */
[----:B------:R-:W-:Y:S01]  /*5120*/  R2UR UR22, R19 ;  /* 0x00000000131672ca */ /* 0x000fe200000e0000 */
[----:B------:R-:W-:Y:S01]  /*5130*/  UIADD3 UR30, UP1, UR24, 0x1f0, URZ ;  /* 0x000001f0181e7890 */ /* 0x000fe2000ff3e03f */
[----:B------:R-:W-:Y:S01]  /*5140*/  R2UR UR9, R10 ;  /* 0x000000000a0972ca */ /* 0x000fe200000e0000 */
[----:B------:R-:W-:Y:S01]  /*5150*/  UPRMT UR19, URZ, 0x5410, UR18 ;  /* 0x000054103f137896 */ /* 0x000fe20008000012 */
[----:B------:R-:W-:Y:S01]  /*5160*/  R2UR UR10, R12 ;  /* 0x000000000c0a72ca */ /* 0x000fe200000e0000 */
[----:B------:R-:W-:Y:S01]  /*5170*/  VIADD R4, R4, 0x1 ;  /* 0x0000000104047836 */ /* 0x000fe20000000000 */
[----:B------:R-:W-:Y:S01]  /*5180*/  R2UR UR12, R2 ;  /* 0x00000000020c72ca */ /* 0x000fe200000e0000 */
[----:B------:R-:W-:Y:S01]  /*5190*/  UPRMT UR29, URZ, 0x5410, UR13 ;  /* 0x000054103f1d7896 */ /* 0x000fe2000800000d */
[----:B------:R-:W-:Y:S01]  /*51a0*/  R2UR UR23, R22 ;  /* 0x00000000161772ca */ /* 0x000fe200000e0000 */
[----:B------:R-:W-:Y:S01]  /*51b0*/  USHF.L.U32 UR8, UR8, 0xc, URZ ;  /* 0x0000000c08087899 */ /* 0x000fe2000800063f */
[----:B------:R-:W-:Y:S01]  /*51c0*/  ISETP.GT.AND P3, PT, R13, 0x1, PT ;  /* 0x000000010d00780c */ /* 0x000fe20003f64270 */
[----:B------:R-:W-:Y:S01]  /*51d0*/  UIADD3.X UR31, URZ, UR25, URZ, UP1, !UPT ;  /* 0x000000193f1f7290 */ /* 0x000fe20008ffe43f */
[----:B------:R-:W-:Y:S01]  /*51e0*/  ISETP.NE.AND P1, PT, R4, 0x5, PT ;  /* 0x000000050400780c */ /* 0x000fe20003f25270 */
[----:B------:R-:W-:Y:S01]  /*51f0*/  ULEA UR11, UR27, UR8, 0xb ;  /* 0x000000081b0b7291 */ /* 0x000fe2000f8e583f */
[----:B------:R-:W-:Y:S01]  /*5200*/  VIADD R12, R12, 0x40 ;  /* 0x000000400c0c7836 */ /* 0x000fe20000000000 */
[----:B------:R-:W-:Y:S01]  /*5210*/  ULOP3.LUT UR8, UR8, 0x800, UR28, 0xf8, !UPT ;  /* 0x0000080008087892 */ /* 0x000fe2000f8ef81c */
[----:B------:R-:W-:Y:S01]  /*5220*/  SEL R10, RZ, 0x1, P1 ;  /* 0x00000001ff0a7807 */ /* 0x000fe20000800000 */
[----:B------:R-:W-:Y:S01]  /*5230*/  ULEA UR11, UR11, UR15, 0x1 ;  /* 0x0000000f0b0b7291 */ /* 0x000fe2000f8e083f */
[----:B------:R-:W-:Y:S01]  /*5240*/  SEL R4, R4, RZ, P1 ;  /* 0x000000ff04047207 */ /* 0x000fe20000800000 */
[----:B------:R-:W-:Y:S01]  /*5250*/  ULEA UR8, UR8, UR15, 0x1 ;  /* 0x0000000f08087291 */ /* 0x000fe2000f8e083f */
[----:B------:R-:W-:Y:S01]  /*5260*/  LOP3.LUT R3, R3, R10, RZ, 0x3c, !PT ;  /* 0x0000000a03037212 */ /* 0x000fe200078e3cff */
[----:B------:R-:W-:-:S02]  /*5270*/  UIADD3 UR20, UR11, 0x180, URZ ;  /* 0x000001800b147890 */ /* 0x000fc4000fffe03f */
[----:B------:R-:W-:Y:S02]  /*5280*/  UIADD3.X UR15, URZ, UR25, URZ, UP0, !UPT ;  /* 0x000000193f0f7290 */ /* 0x000fe400087fe43f */
[----:B------:R-:W-:Y:S01]  /*5290*/  UIADD3 UR21, UR8, 0xa180, URZ ;  /* 0x0000a18008157890 */ /* 0x000fe2000fffe03f */
[----:B------:R-:W-:Y:S01]  /*52a0*/  UMOV UR16, 0x0 ;  /* 0x0000000000107882 */ /* 0x000fe20000000000 */
[----:B------:R-:W-:Y:S01]  /*52b0*/  UMOV UR17, 0x10000000 ;  /* 0x1000000000117882 */ /* 0x000fe20000000000 */
[----:B------:R-:W-:Y:S01]  /*52c0*/  UMOV UR11, UR22 ;  /* 0x00000016000b7c82 */ /* 0x000fe20008000000 */
[----:B------:R-:W-:-:S03]  /*52d0*/  UMOV UR8, UR20 ;  /* 0x0000001400087c82 */ /* 0x000fc60008000000 */
[----:B------:R0:W-:Y:S02]  /*52e0*/  UTMALDG.3D.MULTICAST [UR8], [UR14], UR19, desc[UR16] ;  /* 0x000010080e0073b4 */ /* 0x0001e40008011813 */
[----:B0-----:R-:W-:Y:S01]  /*52f0*/  UMOV UR8, UR21 ;  /* 0x0000001500087c82 */ /* 0x001fe20008000000 */
[----:B------:R-:W-:Y:S02]  /*5300*/  UMOV UR11, UR23 ;  /* 0x00000017000b7c82 */ /* 0x000fe40008000000 */
[----:B------:R0:W-:Y:S02]  /*5310*/  UTMALDG.3D.MULTICAST [UR8], [UR30], UR29, desc[UR16] ;  /* 0x000010081e0073b4 */ /* 0x0001e4000801181d */
[----:B0-----:R-:W-:Y:S05]  /*5320*/  @P3 BRA `(.L_x_110) ;  /* 0xfffffffc00303947 */ /* 0x001fea000383ffff */
.L_x_106:
[----:B------:R-:W-:Y:S05]  /*5330*/  BSYNC B1 ;  /* 0x0000000000017941 */ /* 0x000fea0003800000 */
.L_x_105:
[----:B------:R-:W2:Y:S01]  /*5340*/  LDL.64 R10, [R1] ;  /* 0x00000000010a7983 */ /* 0x000ea20000100a00 */
[----:B------:R-:W-:Y:S01]  /*5350*/  LOP3.LUT P4, RZ, R8, 0xff, RZ, 0xc0, !PT ;  /* 0x000000ff08ff7812 */ /* 0x000fe2000788c0ff */
[----:B------:R-:W-:Y:S01]  /*5360*/  VIADD R4, R7, UR40 ;  /* 0x0000002807047c36 */ /* 0x000fe20008000000 */
[----:B------:R-:W-:Y:S01]  /*5370*/  ULDC.64 UR8, c[0x0][0x650] ;  /* 0x0001940000087ab9 */ /* 0x000fe20000000a00 */
[----:B------:R-:W-:Y:S01]  /*5380*/  IMAD.U32 R7, RZ, RZ, UR40 ;  /* 0x00000028ff077e24 */ /* 0x000fe2000f8e00ff */
[----:B------:R-:W-:Y:S01]  /*5390*/  UISETP.GE.U32.AND UP0, UPT, UR40, 0x5, UPT ;  /* 0x000000052800788c */ /* 0x000fe2000bf06070 */
[----:B------:R-:W-:Y:S01]  /*53a0*/  BSSY B1, `(.L_x_111) ;  /* 0x000006f000017945 */ /* 0x000fe20003800000 */
[----:B------:R-:W-:Y:S01]  /*53b0*/  ISETP.GT.U32.AND P1, PT, R4, 0x4, PT ;  /* 0x000000040400780c */ /* 0x000fe20003f24070 */
[----:B------:R-:W-:Y:S01]  /*53c0*/  IMAD.MOV.U32 R19, RZ, RZ, -0x1 ;  /* 0xffffffffff137424 */ /* 0x000fe200078e00ff */
[----:B------:R-:W-:Y:S01]  /*53d0*/  PRMT R8, RZ, 0x7610, R8 ;  /* 0x00007610ff087816 */ /* 0x000fe20000000008 */
[----:B------:R-:W-:Y:S01]  /*53e0*/  IMAD.MOV.U32 R22, RZ, RZ, -0x1 ;  /* 0xffffffffff167424 */ /* 0x000fe200078e00ff */
[----:B------:R-:W-:-:S02]  /*53f0*/  ISETP.LT.U32.AND P1, PT, R7, 0x5, P1 ;  /* 0x000000050700780c */ /* 0x000fc40000f21070 */
[----:B------:R-:W-:Y:S01]  /*5400*/  PLOP3.LUT P3, PT, PT, PT, UP0, 0x80, 0x0 ;  /* 0x000000000000781c */ /* 0x000fe20003f6f008 */
[----:B------:R-:W0:Y:S01]  /*5410*/  @P4 S2R R3, SR_CgaCtaId ;  /* 0x0000000000034919 */ /* 0x000e220000008800 */
[----:B------:R-:W-:-:S04]  /*5420*/  @P4 MOV R2, 0x400 ;  /* 0x0000040000024802 */ /* 0x000fc80000000f00 */
[----:B0-----:R-:W-:Y:S01]  /*5430*/  @P4 LEA R5, R3, R2, 0x18 ;  /* 0x0000000203054211 */ /* 0x001fe200078ec0ff */
[----:B------:R-:W-:-:S03]  /*5440*/  IMAD.WIDE.U32 R2, R4, -0x33333333, RZ ;  /* 0xcccccccd04027825 */ /* 0x000fc600078e00ff */
[----:B------:R0:W-:Y:S01]  /*5450*/  @P4 SYNCS.ARRIVE.TRANS64.A1T0 RZ, [R5+URZ+0x88], RZ ;  /* 0x000088ff05ff49a7 */ /* 0x0001e2000810003f */
[----:B------:R-:W-:Y:S01]  /*5460*/  IMAD.MOV.U32 R2, RZ, RZ, -0x1 ;  /* 0xffffffffff027424 */ /* 0x000fe200078e00ff */
[----:B0-----:R-:W-:Y:S02]  /*5470*/  SHF.R.U32.HI R5, RZ, 0x2, R3 ;  /* 0x00000002ff057819 */ /* 0x001fe40000011603 */
[----:B------:R-:W-:-:S03]  /*5480*/  SEL R3, RZ, 0x1, !P1 ;  /* 0x00000001ff037807 */ /* 0x000fc60004800000 */
[----:B------:R-:W-:Y:S01]  /*5490*/  IMAD R7, R5, -0x5, R4 ;  /* 0xfffffffb05077824 */ /* 0x000fe200078e0204 */
[----:B------:R-:W-:Y:S02]  /*54a0*/  LOP3.LUT R0, R0, R3, RZ, 0x3c, !PT ;  /* 0x0000000300007212 */ /* 0x000fe400078e3cff */
[----:B------:R-:W-:Y:S02]  /*54b0*/  PRMT R3, RZ, 0x7610, R3 ;  /* 0x00007610ff037816 */ /* 0x000fe40000000003 */
[----:B------:R-:W-:Y:S02]  /*54c0*/  @P3 LOP3.LUT R0, R0, 0x1, R5, 0x78, !PT ;  /* 0x0000000100003812 */ /* 0x000fe400078e7805 */
[----:B--2---:R-:W-:-:S04]  /*54d0*/  IADD3 R18, P4, R18, R10, RZ ;  /* 0x0000000a12127210 */ /* 0x004fc80007f9e0ff */
[----:B------:R-:W-:Y:S01]  /*54e0*/  ISETP.GE.U32.AND P1, PT, R18, UR8, PT ;  /* 0x0000000812007c0c */ /* 0x000fe2000bf26070 */
[----:B------:R-:W-:-:S05]  /*54f0*/  IMAD.X R17, R17, 0x1, R23, P4 ;  /* 0x0000000111117824 */ /* 0x000fca00020e0617 */
[----:B------:R-:W-:-:S13]  /*5500*/  ISETP.GE.U32.AND.EX P1, PT, R17, UR9, PT, P1 ;  /* 0x0000000911007c0c */ /* 0x000fda000bf26110 */
[----:B------:R-:W-:Y:S05]  /*5510*/  @P1 BRA `(.L_x_112) ;  /* 0x00000004005c1947 */ /* 0x000fea0003800000 */
[----:B------:R-:W0:Y:S01]  /*5520*/  S2R R11, SR_CTAID.X ;  /* 0x00000000000b7919 */ /* 0x000e220000002500 */
[----:B------:R-:W-:Y:S01]  /*5530*/  ULDC.64 UR8, c[0x0][0x628] ;  /* 0x00018a0000087ab9 */ /* 0x000fe20000000a00 */
[----:B------:R-:W1:Y:S01]  /*5540*/  LDC R12, c[0x0][0x144] ;  /* 0x00005100ff0c7b82 */ /* 0x000e620000000800 */
[----:B------:R-:W-:Y:S01]  /*5550*/  ISETP.NE.U32.AND P1, PT, RZ, UR8, PT ;  /* 0x00000008ff007c0c */ /* 0x000fe2000bf25070 */
[----:B------:R-:W2:Y:S01]  /*5560*/  S2R R9, SR_CTAID.Y ;  /* 0x0000000000097919 */ /* 0x000ea20000002600 */
[----:B------:R-:W-:Y:S01]  /*5570*/  ULDC UR10, c[0x0][0x150] ;  /* 0x00005400000a7ab9 */ /* 0x000fe20000000800 */
[----:B------:R-:W-:Y:S01]  /*5580*/  ULDC UR11, c[0x0][0x630] ;  /* 0x00018c00000b7ab9 */ /* 0x000fe20000000800 */
[----:B------:R-:W-:Y:S01]  /*5590*/  ISETP.NE.AND.EX P1, PT, RZ, UR9, PT, P1 ;  /* 0x00000009ff007c0c */ /* 0x000fe2000bf25310 */
[----:B------:R-:W-:Y:S01]  /*55a0*/  IMAD.MOV.U32 R2, RZ, RZ, R18 ;  /* 0x000000ffff027224 */ /* 0x000fe200078e0012 */
[----:B0-----:R-:W-:-:S05]  /*55b0*/  I2FP.F32.U32 R3, R11 ;  /* 0x0000000b00037245 */ /* 0x001fca0000201000 */
[----:B------:R-:W-:Y:S01]  /*55c0*/  FMUL R14, R3, UR10 ;  /* 0x0000000a030e7c20 */ /* 0x000fe20008400000 */
[----:B------:R-:W-:-:S05]  /*55d0*/  IMAD.MOV.U32 R3, RZ, RZ, R17 ;  /* 0x000000ffff037224 */ /* 0x000fca00078e0011 */
[----:B--2---:R-:W-:Y:S05]  /*55e0*/  @!P1 BRA `(.L_x_113) ;  /* 0x0000000000289947 */ /* 0x004fea0003800000 */
[----:B------:R-:W-:Y:S02]  /*55f0*/  ULDC UR10, c[0x0][0x634] ;  /* 0x00018d00000a7ab9 */ /* 0x000fe40000000800 */
[----:B------:R-:W-:-:S05]  /*5600*/  IADD3 R3, P1, R18, UR10, RZ ;  /* 0x0000000a12037c10 */ /* 0x000fca000ff3e0ff */
[----:B------:R-:W-:-:S04]  /*5610*/  IMAD.X R13, RZ, RZ, R17, P1 ;  /* 0x000000ffff0d7224 */ /* 0x000fc800008e0611 */
[----:B------:R-:W-:-:S04]  /*5620*/  IMAD.WIDE.U32 R4, R13, UR8, RZ ;  /* 0x000000080d047c25 */ /* 0x000fc8000f8e00ff */
[----:B------:R-:W-:-:S04]  /*5630*/  IMAD.WIDE.U32 R4, P1, R3, UR9, R4 ;  /* 0x0000000903047c25 */ /* 0x000fc8000f820004 */
[----:B------:R-:W-:-:S04]  /*5640*/  IMAD.WIDE.U32 R2, R3, UR8, RZ ;  /* 0x0000000803027c25 */ /* 0x000fc8000f8e00ff */
[----:B------:R-:W-:Y:S01]  /*5650*/  IMAD.MOV.U32 R2, RZ, RZ, R5 ;  /* 0x000000ffff027224 */ /* 0x000fe200078e0005 */
[----:B------:R-:W-:Y:S01]  /*5660*/  IADD3 RZ, P3, R3, R4, RZ ;  /* 0x0000000403ff7210 */ /* 0x000fe20007f7e0ff */
[----:B------:R-:W-:-:S04]  /*5670*/  IMAD.X R3, RZ, RZ, RZ, P1 ;  /* 0x000000ffff037224 */ /* 0x000fc800008e06ff */
[----:B------:R-:W-:-:S08]  /*5680*/  IMAD.WIDE.U32.X R2, R13, UR9, R2, P3 ;  /* 0x000000090d027c25 */ /* 0x000fd000098e0402 */
.L_x_113:
[--C-:B------:R-:W-:Y:S01]  /*5690*/  SHF.R.U64 R10, R2, UR11, R3.reuse ;  /* 0x0000000b020a7c19 */ /* 0x100fe20008001203 */
[----:B------:R-:W0:Y:S01]  /*56a0*/  F2I.U32.TRUNC.NTZ R14, R14 ;  /* 0x0000000e000e7305 */ /* 0x000e22000020f000 */
[----:B------:R-:W-:Y:S01]  /*56b0*/  SHF.R.U32.HI R2, RZ, UR11, R3 ;  /* 0x0000000bff027c19 */ /* 0x000fe20008011603 */
[----:B------:R-:W-:Y:S01]  /*56c0*/  ULDC.64 UR8, c[0x0][0x620] ;  /* 0x0001880000087ab9 */ /* 0x000fe20000000a00 */
[----:B------:R-:W-:Y:S01]  /*56d0*/  IADD3 R5, P1, RZ, -R10, RZ ;  /* 0x8000000aff057210 */ /* 0x000fe20007f3e0ff */
[----:B------:R-:W-:Y:S01]  /*56e0*/  IMAD.MOV.U32 R3, RZ, RZ, R17 ;  /* 0x000000ffff037224 */ /* 0x000fe200078e0011 */
[----:B------:R-:W-:-:S03]  /*56f0*/  ULDC.64 UR10, c[0x0][0x640] ;  /* 0x00019000000a7ab9 */ /* 0x000fc60000000a00 */
[----:B------:R-:W-:Y:S01]  /*5700*/  IMAD.X R2, RZ, RZ, ~R2, P1 ;  /* 0x000000ffff027224 */ /* 0x000fe200008e0e02 */
[----:B------:R-:W-:-:S03]  /*5710*/  ISETP.NE.U32.AND P1, PT, RZ, UR10, PT ;  /* 0x0000000aff007c0c */ /* 0x000fc6000bf25070 */
[----:B------:R-:W-:Y:S01]  /*5720*/  IMAD R4, R2, UR8, RZ ;  /* 0x0000000802047c24 */ /* 0x000fe2000f8e02ff */
[----:B------:R-:W-:Y:S01]  /*5730*/  ISETP.NE.AND.EX P1, PT, RZ, UR11, PT, P1 ;  /* 0x0000000bff007c0c */ /* 0x000fe2000bf25310 */
[----:B------:R-:W-:-:S04]  /*5740*/  IMAD.MOV.U32 R2, RZ, RZ, R18 ;  /* 0x000000ffff027224 */ /* 0x000fc800078e0012 */
[----:B------:R-:W-:Y:S01]  /*5750*/  IMAD.WIDE.U32 R2, R5, UR8, R2 ;  /* 0x0000000805027c25 */ /* 0x000fe2000f8e0002 */
[----:B------:R-:W-:-:S03]  /*5760*/  ULDC UR8, c[0x0][0x618] ;  /* 0x0001860000087ab9 */ /* 0x000fc60000000800 */
[----:B------:R-:W-:Y:S01]  /*5770*/  IMAD R5, R5, UR9, R4 ;  /* 0x0000000905057c24 */ /* 0x000fe2000f8e0204 */
[----:B------:R-:W-:Y:S01]  /*5780*/  ULDC UR9, c[0x0][0x154] ;  /* 0x0000550000097ab9 */ /* 0x000fe20000000800 */
[----:B0-----:R-:W-:Y:S02]  /*5790*/  IMAD.MOV R4, RZ, RZ, -R14 ;  /* 0x000000ffff047224 */ /* 0x001fe400078e0a0e */
[----:B------:R-:W0:Y:S01]  /*57a0*/  LDC R14, c[0x0][0x148] ;  /* 0x00005200ff0e7b82 */ /* 0x000e220000000800 */
[----:B------:R-:W-:Y:S02]  /*57b0*/  IMAD.IADD R3, R3, 0x1, R5 ;  /* 0x0000000103037824 */ /* 0x000fe400078e0205 */
[----:B-1----:R-:W-:Y:S01]  /*57c0*/  IMAD R11, R12, R4, R11 ;  /* 0x000000040c0b7224 */ /* 0x002fe200078e020b */
[----:B------:R-:W-:Y:S02]  /*57d0*/  I2FP.F32.U32 R4, R9 ;  /* 0x0000000900047245 */ /* 0x000fe40000201000 */
[----:B------:R-:W-:-:S02]  /*57e0*/  SHF.R.U64 R12, R2, UR8, R3 ;  /* 0x00000008020c7c19 */ /* 0x000fc40008001203 */
[----:B------:R-:W-:Y:S01]  /*57f0*/  SHF.R.U32.HI R3, RZ, UR8, R3 ;  /* 0x00000008ff037c19 */ /* 0x000fe20008011603 */
[----:B------:R-:W-:Y:S01]  /*5800*/  FMUL R4, R4, UR9 ;  /* 0x0000000904047c20 */ /* 0x000fe20008400000 */
[----:B------:R-:W-:Y:S02]  /*5810*/  ULDC UR8, c[0x0][0x608] ;  /* 0x0001820000087ab9 */ /* 0x000fe40000000800 */
[--C-:B------:R-:W-:Y:S01]  /*5820*/  SHF.R.U64 R15, R12, UR8, R3.reuse ;  /* 0x000000080c0f7c19 */ /* 0x100fe20008001203 */
[----:B------:R1:W2:Y:S01]  /*5830*/  F2I.U32.TRUNC.NTZ R20, R4 ;  /* 0x0000000400147305 */ /* 0x0002a2000020f000 */
[----:B------:R-:W-:Y:S01]  /*5840*/  SHF.R.U32.HI R2, RZ, UR8, R3 ;  /* 0x00000008ff027c19 */ /* 0x000fe20008011603 */
[----:B------:R-:W-:-:S03]  /*5850*/  ULDC UR8, c[0x0][0x658] ;  /* 0x0001960000087ab9 */ /* 0x000fc60000000800 */
[--C-:B------:R-:W-:Y:S02]  /*5860*/  SHF.R.U64 R13, R15, UR8, R2.reuse ;  /* 0x000000080f0d7c19 */ /* 0x100fe40008001202 */
[----:B------:R-:W-:-:S03]  /*5870*/  SHF.R.U32.HI R19, RZ, UR8, R2 ;  /* 0x00000008ff137c19 */ /* 0x000fc60008011602 */
[----:B------:R-:W-:Y:S02]  /*5880*/  IMAD.MOV.U32 R2, RZ, RZ, R13 ;  /* 0x000000ffff027224 */ /* 0x000fe400078e000d */
[----:B------:R-:W-:Y:S01]  /*5890*/  IMAD.MOV.U32 R3, RZ, RZ, R19 ;  /* 0x000000ffff037224 */ /* 0x000fe200078e0013 */
[----:B-1----:R-:W-:Y:S06]  /*58a0*/  @!P1 BRA `(.L_x_114) ;  /* 0x0000000000289947 */ /* 0x002fec0003800000 */
        /* <DEDUP_REMOVED lines=10> */
.L_x_114:
[----:B------:R-:W1:Y:S01]  /*5950*/  LDC R4, c[0x0][0x65c] ;  /* 0x00019700ff047b82 */ /* 0x000e620000000800 */
[----:B------:R-:W-:Y:S01]  /*5960*/  ULDC UR8, c[0x0][0x648] ;  /* 0x0001920000087ab9 */ /* 0x000fe20000000800 */
[----:B------:R-:W-:Y:S01]  /*5970*/  LOP3.LUT R15, R15, UR7, RZ, 0xc0, !PT ;  /* 0x000000070f0f7c12 */ /* 0x000fe2000f8ec0ff */
[----:B--2---:R-:W-:Y:S01]  /*5980*/  IMAD.MOV R20, RZ, RZ, -R20 ;  /* 0x000000ffff147224 */ /* 0x004fe200078e0a14 */
[----:B------:R-:W-:Y:S01]  /*5990*/  SHF.R.U64 R2, R2, UR8, R3 ;  /* 0x0000000802027c19 */ /* 0x000fe20008001203 */
[----:B------:R-:W-:Y:S01]  /*59a0*/  ULDC UR8, c[0x0][0x638] ;  /* 0x00018e0000087ab9 */ /* 0x000fe20000000800 */
[----:B------:R-:W-:Y:S01]  /*59b0*/  LOP3.LUT R12, R12, UR4, RZ, 0xc0, !PT ;  /* 0x000000040c0c7c12 */ /* 0x000fe2000f8ec0ff */
[----:B------:R-:W-:Y:S01]  /*59c0*/  ULDC UR9, c[0x0][0x610] ;  /* 0x0001840000097ab9 */ /* 0x000fe20000000800 */
[----:B------:R-:W-:Y:S01]  /*59d0*/  IMAD.MOV.U32 R3, RZ, RZ, 0x1 ;  /* 0x00000001ff037424 */ /* 0x000fe200078e00ff */
[----:B-1----:R-:W-:Y:S01]  /*59e0*/  ISETP.NE.AND P1, PT, R4, 0x1, PT ;  /* 0x000000010400780c */ /* 0x002fe20003f25270 */
[----:B------:R-:W-:-:S02]  /*59f0*/  IMAD.MOV R4, RZ, RZ, -R2 ;  /* 0x000000ffff047224 */ /* 0x000fc400078e0a02 */
[----:B------:R-:W-:Y:S02]  /*5a00*/  IMAD R2, R2, UR5, R15 ;  /* 0x0000000502027c24 */ /* 0x000fe4000f8e020f */
[----:B------:R-:W-:Y:S01]  /*5a10*/  IMAD R13, R4, UR8, R13 ;  /* 0x00000008040d7c24 */ /* 0x000fe2000f8e020d */
[----:B------:R-:W-:-:S07]  /*5a20*/  ULDC UR8, c[0x0][0x600] ;  /* 0x0001800000087ab9 */ /* 0x000fce0000000800 */
[----:B0-----:R-:W-:-:S04]  /*5a30*/  @P1 IMAD R11, R14, R20, R9 ;  /* 0x000000140e0b1224 */ /* 0x001fc800078e0209 */
[----:B------:R-:W-:Y:S02]  /*5a40*/  IMAD R11, R2, UR9, R11 ;  /* 0x00000009020b7c24 */ /* 0x000fe4000f8e020b */
[----:B------:R-:W-:-:S05]  /*5a50*/  IMAD R2, R13, UR8, R12 ;  /* 0x000000080d027c24 */ /* 0x000fca000f8e020c */
[----:B------:R-:W-:Y:S02]  /*5a60*/  SEL R22, R2, R11, !P1 ;  /* 0x0000000b02167207 */ /* 0x000fe40004800000 */
[----:B------:R-:W-:Y:S01]  /*5a70*/  SEL R19, R11, R2, !P1 ;  /* 0x000000020b137207 */ /* 0x000fe20004800000 */
[----:B------:R-:W-:-:S07]  /*5a80*/  IMAD.MOV.U32 R2, RZ, RZ, R10 ;  /* 0x000000ffff027224 */ /* 0x000fce00078e000a */
.L_x_112:
[----:B------:R-:W-:Y:S05]  /*5a90*/  BSYNC B1 ;  /* 0x0000000000017941 */ /* 0x000fea0003800000 */
.L_x_111:
[----:B------:R-:W-:-:S13]  /*5aa0*/  LOP3.LUT P1, RZ, R3, 0xff, RZ, 0xc0, !PT ;  /* 0x000000ff03ff7812 */ /* 0x000fda000782c0ff */
[----:B------:R-:W-:Y:S05]  /*5ab0*/  @P1 BRA `(.L_x_115) ;  /* 0xfffffff400141947 */ /* 0x000fea000383ffff */
[----:B------:R-:W-:Y:S05]  /*5ac0*/  BSYNC B0 ;  /* 0x0000000000007941 */ /* 0x000fea0003800000 */
.L_x_103:
[----:B------:R-:W-:-:S03]  /*5ad0*/  UMOV UR8, 0xffffffff ;  /* 0xffffffff00087882 */ /* 0x000fc60000000000 */
[----:B------:R-:W-:Y:S05]  /*5ae0*/  BRA.DIV UR8, `(.L_x_116) ;  /* 0x0000000608647947 */ /* 0x000fea000b800000 */
[----:B------:R-:W-:-:S13]  /*5af0*/  ELECT P6, URZ, PT ;  /* 0x00000000003f782f */ /* 0x000fda00038c0000 */
.L_x_133:
[----:B------:R-:W-:Y:S04]  /*5b00*/  BSSY B0, `(.L_x_117) ;  /* 0x0000034000007945 */ /* 0x000fe80003800000 */
[----:B------:R-:W-:Y:S05]  /*5b10*/  @!P6 BRA `(.L_x_118) ;  /* 0x0000000000c8e947 */ /* 0x000fea0003800000 */
[----:B------:R-:W-:-:S04]  /*5b20*/  LOP3.LUT R16, R16, 0x2, RZ, 0xfc, !PT ;  /* 0x0000000210107812 */ /* 0x000fc800078efcff */
[----:B------:R-:W-:-:S13]  /*5b30*/  ISETP.NE.AND P0, PT, R16, 0x3, PT ;  /* 0x000000031000780c */ /* 0x000fda0003f05270 */
[----:B------:R-:W-:Y:S05]  /*5b40*/  @!P0 BRA `(.L_x_119) ;  /* 0x0000000000048947 */ /* 0x000fea0003800000 */
[----:B------:R-:W-:Y:S01]  /*5b50*/  BPT.TRAP 0x1 ;  /* 0x000000040000795c */ /* 0x000fe20000300000 */
.L_x_119:
[----:B------:R-:W0:Y:S01]  /*5b60*/  S2R R3, SR_CgaCtaId ;  /* 0x0000000000037919 */ /* 0x000e220000008800 */
[----:B------:R-:W-:Y:S02]  /*5b70*/  MOV R2, 0x400 ;  /* 0x0000040000027802 */ /* 0x000fe40000000f00 */
[----:B------:R-:W-:Y:S02]  /*5b80*/  SHF.L.U32 R4, R0, 0x1f, RZ ;  /* 0x0000001f00047819 */ /* 0x000fe400000006ff */
[----:B0-----:R-:W-:-:S05]  /*5b90*/  LEA R2, R3, R2, 0x18 ;  /* 0x0000000203027211 */ /* 0x001fca00078ec0ff */
[----:B------:R-:W-:-:S04]  /*5ba0*/  VIADD R2, R2, 0x28 ;  /* 0x0000002802027836 */ /* 0x000fc80000000000 */
[C---:B------:R-:W-:Y:S02]  /*5bb0*/  IMAD R9, R7.reuse, 0x8, R2 ;  /* 0x0000000807097824 */ /* 0x040fe400078e0202 */
[----:B------:R-:W-:Y:S02]  /*5bc0*/  VIADD R7, R7, 0x1 ;  /* 0x0000000107077836 */ /* 0x000fe40000000000 */
[----:B------:R-:W0:Y:S03]  /*5bd0*/  SYNCS.PHASECHK.TRANS64.TRYWAIT P0, [R9+URZ], R4 ;  /* 0x00000004090075a7 */ /* 0x000e26000800017f */
[----:B------:R-:W-:-:S04]  /*5be0*/  ISETP.NE.AND P1, PT, R7, 0x5, PT ;  /* 0x000000050700780c */ /* 0x000fc80003f25270 */
[----:B------:R-:W-:Y:S02]  /*5bf0*/  SEL R3, RZ, 0x1, P1 ;  /* 0x00000001ff037807 */ /* 0x000fe40000800000 */
[----:B------:R-:W-:Y:S02]  /*5c00*/  SEL R7, R7, RZ, P1 ;  /* 0x000000ff07077207 */ /* 0x000fe40000800000 */
[----:B------:R-:W-:-:S03]  /*5c10*/  LOP3.LUT R6, R0, R3, RZ, 0x3c, !PT ;  /* 0x0000000300067212 */ /* 0x000fc600078e3cff */
[----:B------:R-:W-:Y:S01]  /*5c20*/  IMAD R8, R7, 0x8, R2 ;  /* 0x0000000807087824 */ /* 0x000fe200078e0202 */
[----:B------:R-:W-:Y:S01]  /*5c30*/  SHF.L.U32 R5, R6, 0x1f, RZ ;  /* 0x0000001f06057819 */ /* 0x000fe200000006ff */
[----:B0-----:R-:W-:Y:S06]  /*5c40*/  @!P0 BRA `(.L_x_120) ;  /* 0x00000004002c8947 */ /* 0x001fec0003800000 */
.L_x_134:
[----:B------:R-:W1:Y:S01]  /*5c50*/  SYNCS.PHASECHK.TRANS64.TRYWAIT P0, [R8+URZ], R5 ;  /* 0x00000005080075a7 */ /* 0x000e62000800017f */
[----:B------:R-:W-:-:S05]  /*5c60*/  VIADD R0, R7, 0x1 ;  /* 0x0000000107007836 */ /* 0x000fca0000000000 */
[----:B------:R-:W-:-:S04]  /*5c70*/  ISETP.NE.AND P1, PT, R0, 0x5, PT ;  /* 0x000000050000780c */ /* 0x000fc80003f25270 */
[----:B------:R-:W-:Y:S02]  /*5c80*/  SEL R3, RZ, 0x1, P1 ;  /* 0x00000001ff037807 */ /* 0x000fe40000800000 */
[----:B------:R-:W-:Y:S02]  /*5c90*/  SEL R7, R0, RZ, P1 ;  /* 0x000000ff00077207 */ /* 0x000fe40000800000 */
[----:B------:R-:W-:-:S03]  /*5ca0*/  LOP3.LUT R6, R6, R3, RZ, 0x3c, !PT ;  /* 0x0000000306067212 */ /* 0x000fc600078e3cff */
[----:B0-----:R-:W-:Y:S01]  /*5cb0*/  IMAD R9, R7, 0x8, R2 ;  /* 0x0000000807097824 */ /* 0x001fe200078e0202 */
[----:B------:R-:W-:Y:S01]  /*5cc0*/  SHF.L.U32 R4, R6, 0x1f, RZ ;  /* 0x0000001f06047819 */ /* 0x000fe200000006ff */
[----:B-1----:R-:W-:Y:S06]  /*5cd0*/  @!P0 BRA `(.L_x_121) ;  /* 0x00000004001c8947 */ /* 0x002fec0003800000 */
.L_x_135:
[----:B------:R-:W1:Y:S01]  /*5ce0*/  SYNCS.PHASECHK.TRANS64.TRYWAIT P0, [R9+URZ], R4 ;  /* 0x00000004090075a7 */ /* 0x000e62000800017f */
[----:B------:R-:W-:-:S05]  /*5cf0*/  VIADD R0, R7, 0x1 ;  /* 0x0000000107007836 */ /* 0x000fca0000000000 */
[----:B------:R-:W-:-:S04]  /*5d00*/  ISETP.NE.AND P1, PT, R0, 0x5, PT ;  /* 0x000000050000780c */ /* 0x000fc80003f25270 */
[----:B------:R-:W-:Y:S02]  /*5d10*/  SEL R3, RZ, 0x1, P1 ;  /* 0x00000001ff037807 */ /* 0x000fe40000800000 */
[----:B------:R-:W-:Y:S02]  /*5d20*/  SEL R7, R0, RZ, P1 ;  /* 0x000000ff00077207 */ /* 0x000fe40000800000 */
[----:B------:R-:W-:-:S03]  /*5d30*/  LOP3.LUT R11, R6, R3, RZ, 0x3c, !PT ;  /* 0x00000003060b7212 */ /* 0x000fc600078e3cff */
[----:B------:R-:W-:Y:S01]  /*5d40*/  IMAD R6, R7, 0x8, R2 ;  /* 0x0000000807067824 */ /* 0x000fe200078e0202 */
[----:B0-----:R-:W-:Y:S01]  /*5d50*/  SHF.L.U32 R5, R11, 0x1f, RZ ;  /* 0x0000001f0b057819 */ /* 0x001fe200000006ff */
[----:B-1----:R-:W-:Y:S06]  /*5d60*/  @!P0 BRA `(.L_x_122) ;  /* 0x00000004000c8947 */ /* 0x002fec0003800000 */
.L_x_136:
[----:B------:R-:W1:Y:S01]  /*5d70*/  SYNCS.PHASECHK.TRANS64.TRYWAIT P0, [R6+URZ], R5 ;  /* 0x00000005060075a7 */ /* 0x000e62000800017f */
[----:B------:R-:W-:-:S05]  /*5d80*/  VIADD R0, R7, 0x1 ;  /* 0x0000000107007836 */ /* 0x000fca0000000000 */
[----:B------:R-:W-:-:S04]  /*5d90*/  ISETP.NE.AND P1, PT, R0, 0x5, PT ;  /* 0x000000050000780c */ /* 0x000fc80003f25270 */
[----:B0-----:R-:W-:Y:S02]  /*5da0*/  SEL R4, RZ, 0x1, P1 ;  /* 0x00000001ff047807 */ /* 0x001fe40000800000 */
[----:B------:R-:W-:Y:S02]  /*5db0*/  SEL R3, R0, RZ, P1 ;  /* 0x000000ff00037207 */ /* 0x000fe40000800000 */
[----:B------:R-:W-:Y:S01]  /*5dc0*/  LOP3.LUT R0, R11, R4, RZ, 0x3c, !PT ;  /* 0x000000040b007212 */ /* 0x000fe200078e3cff */
[----:B-1----:R-:W-:Y:S06]  /*5dd0*/  @!P0 BRA `(.L_x_123) ;  /* 0x0000000400048947 */ /* 0x002fec0003800000 */
.L_x_137:
[----:B------:R-:W-:Y:S01]  /*5de0*/  IMAD R3, R3, 0x8, R2 ;  /* 0x0000000803037824 */ /* 0x000fe200078e0202 */
[----:B------:R-:W-:-:S07]  /*5df0*/  SHF.L.U32 R0, R0, 0x1f, RZ ;  /* 0x0000001f00007819 */ /* 0x000fce00000006ff */
.L_x_124:
[----:B-1----:R1:W2:Y:S02]  /*5e00*/  SYNCS.PHASECHK.TRANS64.TRYWAIT P0, [R3+URZ], R0 ;  /* 0x00000000030075a7 */ /* 0x0022a4000800017f */
[----:B--2---:R-:W-:Y:S05]  /*5e10*/  @!P0 NANOSLEEP.SYNCS 0x989680 ;  /* 0x009896800000895d */ /* 0x004fea0003900000 */
[----:B------:R-:W2:Y:S02]  /*5e20*/  @!P0 SYNCS.PHASECHK.TRANS64 P0, [R3+URZ], R0 ;  /* 0x00000000030085a7 */ /* 0x000ea4000800007f */
[----:B--2---:R-:W-:Y:S05]  /*5e30*/  @!P0 BRA `(.L_x_124) ;  /* 0xfffffffc00f08947 */ /* 0x004fea000383ffff */
.L_x_118:
[----:B------:R-:W-:Y:S05]  /*5e40*/  BSYNC B0 ;  /* 0x0000000000007941 */ /* 0x000fea0003800000 */
.L_x_117:
[----:B------:R-:W-:Y:S05]  /*5e50*/  EXIT ;  /* 0x000000000000794d */ /* 0x000fea0003800000 */
.L_x_19:
[----:B-1----:R1:W2:Y:S02]  /*5e60*/  SYNCS.PHASECHK.TRANS64.TRYWAIT P0, [R65+URZ], R0 ;  /* 0x00000000410075a7 */ /* 0x0022a4000800017f */
[----:B--2---:R-:W-:Y:S05]  /*5e70*/  @!P0 NANOSLEEP.SYNCS 0x989680 ;  /* 0x009896800000895d */ /* 0x004fea0003900000 */
[----:B------:R-:W2:Y:S02]  /*5e80*/  @!P0 SYNCS.PHASECHK.TRANS64 P0, [R65+URZ], R0 ;  /* 0x00000000410085a7 */ /* 0x000ea4000800007f */
[----:B--2---:R-:W-:Y:S05]  /*5e90*/  @!P0 BRA `(.L_x_19) ;  /* 0xfffffffc00f08947 */ /* 0x004fea000383ffff */
[----:B------:R-:W-:Y:S05]  /*5ea0*/  BRA `(.L_x_125) ;  /* 0xffffffb800347947 */ /* 0x000fea000383ffff */
.L_x_24:
[----:B--2---:R2:W3:Y:S02]  /*5eb0*/  SYNCS.PHASECHK.TRANS64.TRYWAIT P1, [R3+URZ], R0 ;  /* 0x00000000030075a7 */ /* 0x0044e4000802017f */
[----:B---3--:R-:W-:Y:S05]  /*5ec0*/  @!P1 NANOSLEEP.SYNCS 0x989680 ;  /* 0x009896800000995d */ /* 0x008fea0003900000 */
[----:B------:R-:W3:Y:S02]  /*5ed0*/  @!P1 SYNCS.PHASECHK.TRANS64 P1, [R3+URZ], R0 ;  /* 0x00000000030095a7 */ /* 0x000ee4000802007f */
[----:B---3--:R-:W-:Y:S05]  /*5ee0*/  @!P1 BRA `(.L_x_24) ;  /* 0xfffffffc00f09947 */ /* 0x008fea000383ffff */
[----:B------:R-:W-:Y:S05]  /*5ef0*/  BRA `(.L_x_23) ;  /* 0xffffffb800987947 */ /* 0x000fea000383ffff */
.L_x_29:
[----:B--2---:R-:W-:-:S04]  /*5f00*/  IMAD.U32 R5, RZ, RZ, UR4 ;  /* 0x00000004ff057e24 */ /* 0x004fc8000f8e00ff */
[----:B------:R2:W3:Y:S03]  /*5f10*/  SYNCS.PHASECHK.TRANS64.TRYWAIT P1, [R5+URZ], R4 ;  /* 0x00000004050075a7 */ /* 0x0004e6000802017f */
[----:B---3--:R-:W-:Y:S05]  /*5f20*/  @!P1 NANOSLEEP.SYNCS 0x989680 ;  /* 0x009896800000995d */ /* 0x008fea0003900000 */
[----:B------:R-:W3:Y:S02]  /*5f30*/  @!P1 SYNCS.PHASECHK.TRANS64 P1, [R5+URZ], R4 ;  /* 0x00000004050095a7 */ /* 0x000ee4000802007f */
[----:B---3--:R-:W-:Y:S05]  /*5f40*/  @!P1 BRA `(.L_x_29) ;  /* 0xfffffffc00ec9947 */ /* 0x008fea000383ffff */
[----:B------:R-:W-:Y:S05]  /*5f50*/  BRA `(.L_x_28) ;  /* 0xffffffbc00507947 */ /* 0x000fea000383ffff */
.L_x_35:
[----:B-1----:R1:W2:Y:S02]  /*5f60*/  SYNCS.PHASECHK.TRANS64.TRYWAIT P0, [R65+URZ+0x10], R0 ;  /* 0x00001000410075a7 */ /* 0x0022a4000800017f */
[----:B--2---:R-:W-:Y:S05]  /*5f70*/  @!P0 NANOSLEEP.SYNCS 0x989680 ;  /* 0x009896800000895d */ /* 0x004fea0003900000 */
[----:B------:R-:W2:Y:S02]  /*5f80*/  @!P0 SYNCS.PHASECHK.TRANS64 P0, [R65+URZ+0x10], R0 ;  /* 0x00001000410085a7 */ /* 0x000ea4000800007f */
[----:B--2---:R-:W-:Y:S05]  /*5f90*/  @!P0 BRA `(.L_x_35) ;  /* 0xfffffffc00f08947 */ /* 0x004fea000383ffff */
[----:B------:R-:W-:Y:S05]  /*5fa0*/  BRA `(.L_x_126) ;  /* 0xffffffc0009c7947 */ /* 0x000fea000383ffff */
.L_x_104:
[----:B------:R-:W-:Y:S01]  /*5fb0*/  BSSY B1, `(.L_x_127) ;  /* 0x0000006000017945 */ /* 0x000fe20003800000 */
[----:B------:R-:W-:-:S07]  /*5fc0*/  IMAD.MOV.U32 R15, RZ, RZ, -0x1 ;  /* 0xffffffffff0f7424 */ /* 0x000fce00078e00ff */
[----:B-----5:R-:W-:Y:S05]  /*5fd0*/  WARPSYNC.COLLECTIVE R15, `(.L_x_128) ;  /* 0x000000000f0c7348 */ /* 0x020fea0003c00000 */
[----:B------:R-:W-:Y:S02]  /*5fe0*/  ELECT P6, UR62, PT ;  /* 0x00000000003e782f */ /* 0x000fe400038c0000 */
[----:B------:R-:W-:Y:S01]  /*5ff0*/  MOV R14, UR62 ;  /* 0x0000003e000e7c02 */ /* 0x000fe20008000f00 */
[----:B-----5:R-:W-:Y:S10]  /*6000*/  ENDCOLLECTIVE ;  /* 0x000000000000791b */ /* 0x020ff40003800000 */
.L_x_128:
[----:B------:R-:W-:Y:S05]  /*6010*/  BSYNC B1 ;  /* 0x0000000000017941 */ /* 0x000fea0003800000 */
.L_x_127:
[----:B------:R-:W-:Y:S05]  /*6020*/  BRA `(.L_x_129) ;  /* 0xffffffec00c47947 */ /* 0x000fea000383ffff */
.L_x_107:
[----:B0-----:R0:W1:Y:S02]  /*6030*/  SYNCS.PHASECHK.TRANS64.TRYWAIT P1, [R10+URZ+0x28], R5 ;  /* 0x000028050a0075a7 */ /* 0x001064000802017f */
[----:B-1----:R-:W-:Y:S05]  /*6040*/  @!P1 NANOSLEEP.SYNCS 0x989680 ;  /* 0x009896800000995d */ /* 0x002fea0003900000 */
[----:B------:R-:W1:Y:S02]  /*6050*/  @!P1 SYNCS.PHASECHK.TRANS64 P1, [R10+URZ+0x28], R5 ;  /* 0x000028050a0095a7 */ /* 0x000e64000802007f */
[----:B-1----:R-:W-:Y:S05]  /*6060*/  @!P1 BRA `(.L_x_107) ;  /* 0xfffffffc00f09947 */ /* 0x002fea000383ffff */
[----:B------:R-:W-:Y:S05]  /*6070*/  BRA `(.L_x_130) ;  /* 0xffffffec00fc7947 */ /* 0x000fea000383ffff */
.L_x_116:
[----:B------:R-:W-:Y:S01]  /*6080*/  BSSY B0, `(.L_x_131) ;  /* 0x0000006000007945 */ /* 0x000fe20003800000 */
[----:B------:R-:W-:-:S07]  /*6090*/  IMAD.MOV.U32 R15, RZ, RZ, -0x1 ;  /* 0xffffffffff0f7424 */ /* 0x000fce00078e00ff */
[----:B-----5:R-:W-:Y:S05]  /*60a0*/  WARPSYNC.COLLECTIVE R15, `(.L_x_132) ;  /* 0x000000000f0c7348 */ /* 0x020fea0003c00000 */
[----:B------:R-:W-:Y:S02]  /*60b0*/  ELECT P6, UR62, PT ;  /* 0x00000000003e782f */ /* 0x000fe400038c0000 */
[----:B------:R-:W-:Y:S01]  /*60c0*/  MOV R14, UR62 ;  /* 0x0000003e000e7c02 */ /* 0x000fe20008000f00 */
[----:B-----5:R-:W-:Y:S10]  /*60d0*/  ENDCOLLECTIVE ;  /* 0x000000000000791b */ /* 0x020ff40003800000 */
.L_x_132:
[----:B------:R-:W-:Y:S05]  /*60e0*/  BSYNC B0 ;  /* 0x0000000000007941 */ /* 0x000fea0003800000 */
.L_x_131:
[----:B------:R-:W-:Y:S05]  /*60f0*/  BRA `(.L_x_133) ;  /* 0xfffffff800807947 */ /* 0x000fea000383ffff */
.L_x_120:
[----:B0-----:R0:W1:Y:S02]  /*6100*/  SYNCS.PHASECHK.TRANS64.TRYWAIT P0, [R9+URZ], R4 ;  /* 0x00000004090075a7 */ /* 0x001064000800017f */
[----:B-1----:R-:W-:Y:S05]  /*6110*/  @!P0 NANOSLEEP.SYNCS 0x989680 ;  /* 0x009896800000895d */ /* 0x002fea0003900000 */
[----:B------:R-:W1:Y:S02]  /*6120*/  @!P0 SYNCS.PHASECHK.TRANS64 P0, [R9+URZ], R4 ;  /* 0x00000004090085a7 */ /* 0x000e64000800007f */
[----:B-1----:R-:W-:Y:S05]  /*6130*/  @!P0 BRA `(.L_x_120) ;  /* 0xfffffffc00f08947 */ /* 0x002fea000383ffff */
[----:B------:R-:W-:Y:S05]  /*6140*/  BRA `(.L_x_134) ;  /* 0xfffffff800c07947 */ /* 0x000fea000383ffff */
.L_x_121:
[----:B0-----:R0:W1:Y:S02]  /*6150*/  SYNCS.PHASECHK.TRANS64.TRYWAIT P0, [R8+URZ], R5 ;  /* 0x00000005080075a7 */ /* 0x001064000800017f */
[----:B-1----:R-:W-:Y:S05]  /*6160*/  @!P0 NANOSLEEP.SYNCS 0x989680 ;  /* 0x009896800000895d */ /* 0x002fea0003900000 */
[----:B------:R-:W1:Y:S02]  /*6170*/  @!P0 SYNCS.PHASECHK.TRANS64 P0, [R8+URZ], R5 ;  /* 0x00000005080085a7 */ /* 0x000e64000800007f */
[----:B-1----:R-:W-:Y:S05]  /*6180*/  @!P0 BRA `(.L_x_121) ;  /* 0xfffffffc00f08947 */ /* 0x002fea000383ffff */
[----:B------:R-:W-:Y:S05]  /*6190*/  BRA `(.L_x_135) ;  /* 0xfffffff800d07947 */ /* 0x000fea000383ffff */
.L_x_122:
[----:B0-----:R0:W1:Y:S02]  /*61a0*/  SYNCS.PHASECHK.TRANS64.TRYWAIT P0, [R9+URZ], R4 ;  /* 0x00000004090075a7 */ /* 0x001064000800017f */
[----:B-1----:R-:W-:Y:S05]  /*61b0*/  @!P0 NANOSLEEP.SYNCS 0x989680 ;  /* 0x009896800000895d */ /* 0x002fea0003900000 */
[----:B------:R-:W1:Y:S02]  /*61c0*/  @!P0 SYNCS.PHASECHK.TRANS64 P0, [R9+URZ], R4 ;  /* 0x00000004090085a7 */ /* 0x000e64000800007f */
[----:B-1----:R-:W-:Y:S05]  /*61d0*/  @!P0 BRA `(.L_x_122) ;  /* 0xfffffffc00f08947 */ /* 0x002fea000383ffff */
[----:B------:R-:W-:Y:S05]  /*61e0*/  BRA `(.L_x_136) ;  /* 0xfffffff800e07947 */ /* 0x000fea000383ffff */
.L_x_123:
[----:B0-----:R0:W1:Y:S02]  /*61f0*/  SYNCS.PHASECHK.TRANS64.TRYWAIT P0, [R6+URZ], R5 ;  /* 0x00000005060075a7 */ /* 0x001064000800017f */
[----:B-1----:R-:W-:Y:S05]  /*6200*/  @!P0 NANOSLEEP.SYNCS 0x989680 ;  /* 0x009896800000895d */ /* 0x002fea0003900000 */
[----:B------:R-:W1:Y:S02]  /*6210*/  @!P0 SYNCS.PHASECHK.TRANS64 P0, [R6+URZ], R5 ;  /* 0x00000005060085a7 */ /* 0x000e64000800007f */
[----:B-1----:R-:W-:Y:S05]  /*6220*/  @!P0 BRA `(.L_x_123) ;  /* 0xfffffffc00f08947 */ /* 0x002fea000383ffff */
[----:B------:R-:W-:Y:S05]  /*6230*/  BRA `(.L_x_137) ;  /* 0xfffffff800e87947 */ /* 0x000fea000383ffff */
.L_x_138:
[----:B------:R-:W-:-:S00]  /*6240*/  BRA `(.L_x_138) ;  /* 0xfffffffc00fc7947 */ /* 0x000fc0000383ffff */
[----:B------:R-:W-:-:S00]  /*6250*/  NOP ;  /* 0x0000000000007918 */ /* 0x000fc00000000000 */
        /* <DEDUP_REMOVED lines=10> */
.L_x_139:


//--------------------- .nv.global.init           --------------------------
	.section	.nv.global.init,"aw",@progbits
.nv.global.init:
	.type		$str$22,@object
	.size		$str$22,($str$23 - $str$22)
$str$22:
        /*0000*/ 	.byte	0x6b, 0x5f, 0x74, 0x69, 0x6c, 0x65, 0x5f, 0x63, 0x6f, 0x75, 0x6e, 0x74, 0x20, 0x3e, 0x3d, 0x20
        /*0010*/ 	.byte	0x31, 0x00
	.type		$str$23,@object
	.size		$str$23,(__unnamed_1 - $str$23)
$str$23:
        /*0012*/ 	.byte	0x2f, 0x74, 0x6d, 0x70, 0x2f, 0x63, 0x75, 0x74, 0x6c, 0x61, 0x73, 0x73, 0x5f, 0x73, 0x77, 0x65
        /*0022*/ 	.byte	0x65, 0x70, 0x5f, 0x73, 0x72, 0x63, 0x2f, 0x69, 0x6e, 0x63, 0x6c, 0x75, 0x64, 0x65, 0x2f, 0x63
        /*0032*/ 	.byte	0x75, 0x74, 0x6c, 0x61, 0x73, 0x73, 0x2f, 0x67, 0x65, 0x6d, 0x6d, 0x2f, 0x63, 0x6f, 0x6c, 0x6c
        /*0042*/ 	.byte	0x65, 0x63, 0x74, 0x69, 0x76, 0x65, 0x2f, 0x73, 0x6d, 0x39, 0x30, 0x5f, 0x6d, 0x6d, 0x61, 0x5f
        /*0052*/ 	.byte	0x74, 0x6d, 0x61, 0x5f, 0x67, 0x6d, 0x6d, 0x61, 0x5f, 0x73, 0x73, 0x5f, 0x77, 0x61, 0x72, 0x70
        /*0062*/ 	.byte	0x73, 0x70, 0x65, 0x63, 0x69, 0x61, 0x6c, 0x69, 0x7a, 0x65, 0x64, 0x2e, 0x68, 0x70, 0x70, 0x00
	.type		__unnamed_1,@object
	.size		__unnamed_1,(.L_0 - __unnamed_1)
__unnamed_1:
        /*0072*/ 	.byte	0x76, 0x6f, 0x69, 0x64, 0x20, 0x63, 0x75, 0x74, 0x6c, 0x61, 0x73, 0x73, 0x3a, 0x3a, 0x67, 0x65
        /* <DEDUP_REMOVED lines=180> */
        /*0bc2*/ 	.byte	0x65, 0x6e, 0x74, 0x69, 0x74, 0x79, 0x5d, 0x00
.L_0:


//--------------------- .nv.shared._ZN7cutlass13device_kernelINS_4gemm6kernel13GemmUniversalIN4cute5tupleIJiiiiEEENS1_10collective13CollectiveMmaINS1_34MainloopSm90TmaGmmaWarpSpecializedILi5ENS5_IJNS4_1CILi2EEESB_NSA_ILi1EEEEEENS1_32KernelTmaWarpSpecializedPingpongEEENS5_IJNSA_ILi64EEESG_SG_EEENS_6half_tENS5_IJlSC_lEEESI_SJ_NS4_8TiledMMAINS4_8MMA_AtomIJNS4_4SM904GMMA25MMA_64x64x16_F32F16F16_SSILNSN_5MajorE0ELSP_0ELNSN_7ScaleInE1ELSQ_1EEEEEENS4_6LayoutINS5_IJSC_SC_SC_EEENS5_IJNSA_ILi0EEESV_SV_EEEEENS5_IJNS4_10UnderscoreESY_SY_EEEEENS4_23SM90_TMA_LOAD_MULTICASTENS4_14ComposedLayoutINS4_7SwizzleILi3ELi4ELi3EEENS4_18smem_ptr_flag_bitsILi16EEENST_INS5_IJNSA_ILi8EEESG_EEENS5_IJSG_SC_EEEEEEEvNS4_8identityES11_S1B_vS1C_EENS_8epilogue10collective6detail29Sm90TmaWarpSpecializedAdapterINS1F_15DefaultEpilogueISI_SJ_SJ_NS1E_6thread17LinearCombinationISI_Li1EffLNS1J_9ScaleType4KindE0ELNS_15FloatRoundStyleE2ESI_EENS1_15EpilogueDefaultEEEEEvvEEEEvNT_6ParamsE --------------------------
	.section	.nv.shared._ZN7cutlass13device_kernelINS_4gemm6kernel13GemmUniversalIN4cute5tupleIJiiiiEEENS1_10collective13CollectiveMmaINS1_34MainloopSm90TmaGmmaWarpSpecializedILi5ENS5_IJNS4_1CILi2EEESB_NSA_ILi1EEEEEENS1_32KernelTmaWarpSpecializedPingpongEEENS5_IJNSA_ILi64EEESG_SG_EEENS_6half_tENS5_IJlSC_lEEESI_SJ_NS4_8TiledMMAINS4_8MMA_AtomIJNS4_4SM904GMMA25MMA_64x64x16_F32F16F16_SSILNSN_5MajorE0ELSP_0ELNSN_7ScaleInE1ELSQ_1EEEEEENS4_6LayoutINS5_IJSC_SC_SC_EEENS5_IJNSA_ILi0EEESV_SV_EEEEENS5_IJNS4_10UnderscoreESY_SY_EEEEENS4_23SM90_TMA_LOAD_MULTICASTENS4_14ComposedLayoutINS4_7SwizzleILi3ELi4ELi3EEENS4_18smem_ptr_flag_bitsILi16EEENST_INS5_IJNSA_ILi8EEESG_EEENS5_IJSG_SC_EEEEEEEvNS4_8identityES11_S1B_vS1C_EENS_8epilogue10collective6detail29Sm90TmaWarpSpecializedAdapterINS1F_15DefaultEpilogueISI_SJ_SJ_NS1E_6thread17LinearCombinationISI_Li1EffLNS1J_9ScaleType4KindE0ELNS_15FloatRoundStyleE2ESI_EENS1_15EpilogueDefaultEEEEEvvEEEEvNT_6ParamsE,"aw",@nobits
	.sectionflags	@""
	.align	16
	.zero		1024


//--------------------- .nv.shared.reserved.0     --------------------------
	.section	.nv.shared.reserved.0,"aw",@nobits
	.weak		__nv_reservedSMEM_offset_0_alias
	.size		__nv_reservedSMEM_offset_0_alias, 0, 0
	.other		__nv_reservedSMEM_offset_0_alias,@"STO_CUDA_RESERVED_SHARED STV_DEFAULT"
__nv_reservedSMEM_offset_0_alias:
	.zero		0


//--------------------- .nv.global                --------------------------
	.section	.nv.global,"aw",@nobits
.nv.global:
	.type		_ZN39_INTERNAL_cfeddfa5_4_k_cu_584d0da2_39734cute1_E,@object
	.size		_ZN39_INTERNAL_cfeddfa5_4_k_cu_584d0da2_39734cute1_E,(_ZN39_INTERNAL_cfeddfa5_4_k_cu_584d0da2_39734cuda3std3__45__cpo6cbeginE - _ZN39_INTERNAL_cfeddfa5_4_k_cu_584d0da2_39734cute1_E)
_ZN39_INTERNAL_cfeddfa5_4_k_cu_584d0da2_39734cute1_E:
	.zero		1
	.type		_ZN39_INTERNAL_cfeddfa5_4_k_cu_584d0da2_39734cuda3std3__45__cpo6cbeginE,@object
	.size		_ZN39_INTERNAL_cfeddfa5_4_k_cu_584d0da2_39734cuda3std3__45__cpo6cbeginE,(_ZN39_INTERNAL_cfeddfa5_4_k_cu_584d0da2_39734cuda3std3__48in_placeE - _ZN39_INTERNAL_cfeddfa5_4_k_cu_584d0da2_39734cuda3std3__45__cpo6cbeginE)
_ZN39_INTERNAL_cfeddfa5_4_k_cu_584d0da2_39734cuda3std3__45__cpo6cbeginE:
	.zero		1
	.type		_ZN39_INTERNAL_cfeddfa5_4_k_cu_584d0da2_39734cuda3std3__48in_placeE,@object
	.size		_ZN39_INTERNAL_cfeddfa5_4_k_cu_584d0da2_39734cuda3std3__48in_placeE,(_ZN39_INTERNAL_cfeddfa5_4_k_cu_584d0da2_39734cuda3std6ranges3__45__cpo9iter_moveE - _ZN39_INTERNAL_cfeddfa5_4_k_cu_584d0da2_39734cuda3std3__48in_placeE)
_ZN39_INTERNAL_cfeddfa5_4_k_cu_584d0da2_39734cuda3std3__48in_placeE:
	.zero		1
	.type		_ZN39_INTERNAL_cfeddfa5_4_k_cu_584d0da2_39734cuda3std6ranges3__45__cpo9iter_moveE,@object
	.size		_ZN39_INTERNAL_cfeddfa5_4_k_cu_584d0da2_39734cuda3std6ranges3__45__cpo9iter_moveE,(_ZN39_INTERNAL_cfeddfa5_4_k_cu_584d0da2_39734cuda3std3__45__cpo5beginE - _ZN39_INTERNAL_cfeddfa5_4_k_cu_584d0da2_39734cuda3std6ranges3__45__cpo9iter_moveE)
_ZN39_INTERNAL_cfeddfa5_4_k_cu_584d0da2_39734cuda3std6ranges3__45__cpo9iter_moveE:
	.zero		1
	.type		_ZN39_INTERNAL_cfeddfa5_4_k_cu_584d0da2_39734cuda3std3__45__cpo5beginE,@object
	.size		_ZN39_INTERNAL_cfeddfa5_4_k_cu_584d0da2_39734cuda3std3__45__cpo5beginE,(_ZN39_INTERNAL_cfeddfa5_4_k_cu_584d0da2_39734cuda3std3__441_GLOBAL__N__cfeddfa5_4_k_cu_584d0da2_39736ignoreE - _ZN39_INTERNAL_cfeddfa5_4_k_cu_584d0da2_39734cuda3std3__45__cpo5beginE)
_ZN39_INTERNAL_cfeddfa5_4_k_cu_584d0da2_39734cuda3std3__45__cpo5beginE:
	.zero		1
	.type		_ZN39_INTERNAL_cfeddfa5_4_k_cu_584d0da2_39734cuda3std3__441_GLOBAL__N__cfeddfa5_4_k_cu_584d0da2_39736ignoreE,@object
	.size		_ZN39_INTERNAL_cfeddfa5_4_k_cu_584d0da2_39734cuda3std3__441_GLOBAL__N__cfeddfa5_4_k_cu_584d0da2_39736ignoreE,(_ZN39_INTERNAL_cfeddfa5_4_k_cu_584d0da2_39734cute7productE - _ZN39_INTERNAL_cfeddfa5_4_k_cu_584d0da2_39734cuda3std3__441_GLOBAL__N__cfeddfa5_4_k_cu_584d0da2_39736ignoreE)
_ZN39_INTERNAL_cfeddfa5_4_k_cu_584d0da2_39734cuda3std3__441_GLOBAL__N__cfeddfa5_4_k_cu_584d0da2_39736ignoreE:
	.zero		1
	.type		_ZN39_INTERNAL_cfeddfa5_4_k_cu_584d0da2_39734cute7productE,@object
	.size		_ZN39_INTERNAL_cfeddfa5_4_k_cu_584d0da2_39734cute7productE,(_ZN39_INTERNAL_cfeddfa5_4_k_cu_584d0da2_39734cuda3std3__45__cpo3endE - _ZN39_INTERNAL_cfeddfa5_4_k_cu_584d0da2_39734cute7productE)
_ZN39_INTERNAL_cfeddfa5_4_k_cu_584d0da2_39734cute7productE:
	.zero		1
	.type		_ZN39_INTERNAL_cfeddfa5_4_k_cu_584d0da2_39734cuda3std3__45__cpo3endE,@object
	.size		_ZN39_INTERNAL_cfeddfa5_4_k_cu_584d0da2_39734cuda3std3__45__cpo3endE,(_ZN39_INTERNAL_cfeddfa5_4_k_cu_584d0da2_39734cuda3std3__419piecewise_constructE - _ZN39_INTERNAL_cfeddfa5_4_k_cu_584d0da2_39734cuda3std3__45__cpo3endE)
_ZN39_INTERNAL_cfeddfa5_4_k_cu_584d0da2_39734cuda3std3__45__cpo3endE:
	.zero		1
	.type		_ZN39_INTERNAL_cfeddfa5_4_k_cu_584d0da2_39734cuda3std3__419piecewise_constructE,@object
	.size		_ZN39_INTERNAL_cfeddfa5_4_k_cu_584d0da2_39734cuda3std3__419piecewise_constructE,(_ZN39_INTERNAL_cfeddfa5_4_k_cu_584d0da2_39734cuda3std3__45__cpo4cendE - _ZN39_INTERNAL_cfeddfa5_4_k_cu_584d0da2_39734cuda3std3__419piecewise_constructE)
_ZN39_INTERNAL_cfeddfa5_4_k_cu_584d0da2_39734cuda3std3__419piecewise_constructE:
	.zero		1
	.type		_ZN39_INTERNAL_cfeddfa5_4_k_cu_584d0da2_39734cuda3std3__45__cpo4cendE,@object
	.size		_ZN39_INTERNAL_cfeddfa5_4_k_cu_584d0da2_39734cuda3std3__45__cpo4cendE,(_ZN39_INTERNAL_cfeddfa5_4_k_cu_584d0da2_39734cuda3std6ranges3__45__cpo4swapE - _ZN39_INTERNAL_cfeddfa5_4_k_cu_584d0da2_39734cuda3std3__45__cpo4cendE)
_ZN39_INTERNAL_cfeddfa5_4_k_cu_584d0da2_39734cuda3std3__45__cpo4cendE:
	.zero		1
	.type		_ZN39_INTERNAL_cfeddfa5_4_k_cu_584d0da2_39734cuda3std6ranges3__45__cpo4swapE,@object
	.size		_ZN39_INTERNAL_cfeddfa5_4_k_cu_584d0da2_39734cuda3std6ranges3__45__cpo4swapE,(.L_8 - _ZN39_INTERNAL_cfeddfa5_4_k_cu_584d0da2_39734cuda3std6ranges3__45__cpo4swapE)
_ZN39_INTERNAL_cfeddfa5_4_k_cu_584d0da2_39734cuda3std6ranges3__45__cpo4swapE:
	.zero		1
.L_8:


//--------------------- .nv.constant0._ZN7cutlass13device_kernelINS_4gemm6kernel13GemmUniversalIN4cute5tupleIJiiiiEEENS1_10collective13CollectiveMmaINS1_34MainloopSm90TmaGmmaWarpSpecializedILi5ENS5_IJNS4_1CILi2EEESB_NSA_ILi1EEEEEENS1_32KernelTmaWarpSpecializedPingpongEEENS5_IJNSA_ILi64EEESG_SG_EEENS_6half_tENS5_IJlSC_lEEESI_SJ_NS4_8TiledMMAINS4_8MMA_AtomIJNS4_4SM904GMMA25MMA_64x64x16_F32F16F16_SSILNSN_5MajorE0ELSP_0ELNSN_7ScaleInE1ELSQ_1EEEEEENS4_6LayoutINS5_IJSC_SC_SC_EEENS5_IJNSA_ILi0EEESV_SV_EEEEENS5_IJNS4_10UnderscoreESY_SY_EEEEENS4_23SM90_TMA_LOAD_MULTICASTENS4_14ComposedLayoutINS4_7SwizzleILi3ELi4ELi3EEENS4_18smem_ptr_flag_bitsILi16EEENST_INS5_IJNSA_ILi8EEESG_EEENS5_IJSG_SC_EEEEEEEvNS4_8identityES11_S1B_vS1C_EENS_8epilogue10collective6detail29Sm90TmaWarpSpecializedAdapterINS1F_15DefaultEpilogueISI_SJ_SJ_NS1E_6thread17LinearCombinationISI_Li1EffLNS1J_9ScaleType4KindE0ELNS_15FloatRoundStyleE2ESI_EENS1_15EpilogueDefaultEEEEEvvEEEEvNT_6ParamsE --------------------------
	.section	.nv.constant0._ZN7cutlass13device_kernelINS_4gemm6kernel13GemmUniversalIN4cute5tupleIJiiiiEEENS1_10collective13CollectiveMmaINS1_34MainloopSm90TmaGmmaWarpSpecializedILi5ENS5_IJNS4_1CILi2EEESB_NSA_ILi1EEEEEENS1_32KernelTmaWarpSpecializedPingpongEEENS5_IJNSA_ILi64EEESG_SG_EEENS_6half_tENS5_IJlSC_lEEESI_SJ_NS4_8TiledMMAINS4_8MMA_AtomIJNS4_4SM904GMMA25MMA_64x64x16_F32F16F16_SSILNSN_5MajorE0ELSP_0ELNSN_7ScaleInE1ELSQ_1EEEEEENS4_6LayoutINS5_IJSC_SC_SC_EEENS5_IJNSA_ILi0EEESV_SV_EEEEENS5_IJNS4_10UnderscoreESY_SY_EEEEENS4_23SM90_TMA_LOAD_MULTICASTENS4_14ComposedLayoutINS4_7SwizzleILi3ELi4ELi3EEENS4_18smem_ptr_flag_bitsILi16EEENST_INS5_IJNSA_ILi8EEESG_EEENS5_IJSG_SC_EEEEEEEvNS4_8identityES11_S1B_vS1C_EENS_8epilogue10collective6detail29Sm90TmaWarpSpecializedAdapterINS1F_15DefaultEpilogueISI_SJ_SJ_NS1E_6thread17LinearCombinationISI_Li1EffLNS1J_9ScaleType4KindE0ELNS_15FloatRoundStyleE2ESI_EENS1_15EpilogueDefaultEEEEEvvEEEEvNT_6ParamsE,"a",@progbits
	.sectionflags	@""
	.align	4
.nv.constant0._ZN7cutlass13device_kernelINS_4gemm6kernel13GemmUniversalIN4cute5tupleIJiiiiEEENS1_10collective13CollectiveMmaINS1_34MainloopSm90TmaGmmaWarpSpecializedILi5ENS5_IJNS4_1CILi2EEESB_NSA_ILi1EEEEEENS1_32KernelTmaWarpSpecializedPingpongEEENS5_IJNSA_ILi64EEESG_SG_EEENS_6half_tENS5_IJlSC_lEEESI_SJ_NS4_8TiledMMAINS4_8MMA_AtomIJNS4_4SM904GMMA25MMA_64x64x16_F32F16F16_SSILNSN_5MajorE0ELSP_0ELNSN_7ScaleInE1ELSQ_1EEEEEENS4_6LayoutINS5_IJSC_SC_SC_EEENS5_IJNSA_ILi0EEESV_SV_EEEEENS5_IJNS4_10UnderscoreESY_SY_EEEEENS4_23SM90_TMA_LOAD_MULTICASTENS4_14ComposedLayoutINS4_7SwizzleILi3ELi4ELi3EEENS4_18smem_ptr_flag_bitsILi16EEENST_INS5_IJNSA_ILi8EEESG_EEENS5_IJSG_SC_EEEEEEEvNS4_8identityES11_S1B_vS1C_EENS_8epilogue10collective6detail29Sm90TmaWarpSpecializedAdapterINS1F_15DefaultEpilogueISI_SJ_SJ_NS1E_6thread17LinearCombinationISI_Li1EffLNS1J_9ScaleType4KindE0ELNS_15FloatRoundStyleE2ESI_EENS1_15EpilogueDefaultEEEEEvvEEEEvNT_6ParamsE:
	.zero		1664


//--------------------- SYMBOLS --------------------------

	.type		.nv.reservedSmem.offset0,@object
	.size		.nv.reservedSmem.offset0,0x4
	.type		__assertfail,@function
